//
// Generated by NVIDIA NVVM Compiler
//
// Compiler Build ID: CL-36424714
// Cuda compilation tools, release 13.0, V13.0.88
// Based on NVVM 20.0.0
//

.version 9.0
.target sm_100
.address_size 64

	// .globl	_Z19GetOutputLayerDeltaPdS_S_ii
.extern .func  (.param .b32 func_retval0) vprintf
(
	.param .b64 vprintf_param_0,
	.param .b64 vprintf_param_1
)
;
.global .align 1 .b8 $str[33] = {100, 101, 118, 105, 99, 101, 32, 35, 37, 100, 9, 32, 102, 119, 32, 45, 62, 32, 37, 100, 9, 101, 112, 111, 99, 104, 32, 58, 32, 37, 100, 10};
.global .align 1 .b8 $str$1[33] = {100, 101, 118, 105, 99, 101, 32, 35, 37, 100, 9, 32, 98, 119, 32, 45, 62, 32, 37, 100, 9, 101, 112, 111, 99, 104, 32, 58, 32, 37, 100, 10};
.global .align 1 .b8 $str$2[25] = {108, 105, 110, 101, 32, 35, 37, 100, 9, 32, 105, 110, 100, 101, 120, 32, 35, 37, 100, 9, 32, 37, 100, 10};
.global .align 1 .b8 $str$3[10] = {108, 105, 110, 101, 32, 35, 37, 100, 9};
.global .align 1 .b8 $str$4[5] = {37, 108, 102, 32};
.global .align 1 .b8 $str$5[2] = {10};

.visible .entry _Z19GetOutputLayerDeltaPdS_S_ii(
	.param .u64 .ptr .align 1 _Z19GetOutputLayerDeltaPdS_S_ii_param_0,
	.param .u64 .ptr .align 1 _Z19GetOutputLayerDeltaPdS_S_ii_param_1,
	.param .u64 .ptr .align 1 _Z19GetOutputLayerDeltaPdS_S_ii_param_2,
	.param .u32 _Z19GetOutputLayerDeltaPdS_S_ii_param_3,
	.param .u32 _Z19GetOutputLayerDeltaPdS_S_ii_param_4
)
{
	.reg .pred 	%p<3>;
	.reg .b32 	%r<7>;
	.reg .b64 	%rd<15>;
	.reg .b64 	%fd<9>;

	ld.param.u64 	%rd4, [_Z19GetOutputLayerDeltaPdS_S_ii_param_0];
	ld.param.u64 	%rd5, [_Z19GetOutputLayerDeltaPdS_S_ii_param_1];
	ld.param.u64 	%rd3, [_Z19GetOutputLayerDeltaPdS_S_ii_param_2];
	ld.param.u32 	%r2, [_Z19GetOutputLayerDeltaPdS_S_ii_param_3];
	ld.param.u32 	%r3, [_Z19GetOutputLayerDeltaPdS_S_ii_param_4];
	cvta.to.global.u64 	%rd1, %rd5;
	cvta.to.global.u64 	%rd2, %rd4;
	mov.u32 	%r4, %ntid.x;
	mov.u32 	%r5, %ctaid.x;
	mov.u32 	%r6, %tid.x;
	mad.lo.s32 	%r1, %r4, %r5, %r6;
	setp.ge.s32 	%p1, %r1, %r3;
	@%p1 bra 	$L__BB0_4;
	cvta.to.global.u64 	%rd6, %rd3;
	cvt.rn.f64.s32 	%fd1, %r1;
	mul.wide.s32 	%rd7, %r2, 8;
	add.s64 	%rd8, %rd6, %rd7;
	ld.global.f64 	%fd2, [%rd8];
	setp.eq.f64 	%p2, %fd2, %fd1;
	@%p2 bra 	$L__BB0_3;
	mul.wide.s32 	%rd12, %r1, 8;
	add.s64 	%rd13, %rd2, %rd12;
	ld.global.f64 	%fd6, [%rd13];
	mov.f64 	%fd7, 0d0000000000000000;
	sub.f64 	%fd8, %fd7, %fd6;
	add.s64 	%rd14, %rd1, %rd12;
	st.global.f64 	[%rd14], %fd8;
	bra.uni 	$L__BB0_4;
$L__BB0_3:
	mul.wide.s32 	%rd9, %r1, 8;
	add.s64 	%rd10, %rd2, %rd9;
	ld.global.f64 	%fd3, [%rd10];
	mov.f64 	%fd4, 0d3FF0000000000000;
	sub.f64 	%fd5, %fd4, %fd3;
	add.s64 	%rd11, %rd1, %rd9;
	st.global.f64 	[%rd11], %fd5;
$L__BB0_4:
	ret;

}
	// .globl	_Z19GetHiddenLayerDeltaPdS_S_S_i
.visible .entry _Z19GetHiddenLayerDeltaPdS_S_S_i(
	.param .u64 .ptr .align 1 _Z19GetHiddenLayerDeltaPdS_S_S_i_param_0,
	.param .u64 .ptr .align 1 _Z19GetHiddenLayerDeltaPdS_S_S_i_param_1,
	.param .u64 .ptr .align 1 _Z19GetHiddenLayerDeltaPdS_S_S_i_param_2,
	.param .u64 .ptr .align 1 _Z19GetHiddenLayerDeltaPdS_S_S_i_param_3,
	.param .u32 _Z19GetHiddenLayerDeltaPdS_S_S_i_param_4
)
{
	.reg .pred 	%p<2>;
	.reg .b32 	%r<6>;
	.reg .b64 	%rd<13>;
	.reg .b64 	%fd<11>;

	ld.param.u64 	%rd1, [_Z19GetHiddenLayerDeltaPdS_S_S_i_param_0];
	ld.param.u64 	%rd2, [_Z19GetHiddenLayerDeltaPdS_S_S_i_param_1];
	ld.param.u64 	%rd3, [_Z19GetHiddenLayerDeltaPdS_S_S_i_param_2];
	ld.param.u64 	%rd4, [_Z19GetHiddenLayerDeltaPdS_S_S_i_param_3];
	ld.param.u32 	%r2, [_Z19GetHiddenLayerDeltaPdS_S_S_i_param_4];
	mov.u32 	%r3, %ntid.x;
	mov.u32 	%r4, %ctaid.x;
	mov.u32 	%r5, %tid.x;
	mad.lo.s32 	%r1, %r3, %r4, %r5;
	setp.ge.s32 	%p1, %r1, %r2;
	@%p1 bra 	$L__BB1_2;
	cvta.to.global.u64 	%rd5, %rd2;
	cvta.to.global.u64 	%rd6, %rd1;
	cvta.to.global.u64 	%rd7, %rd3;
	cvta.to.global.u64 	%rd8, %rd4;
	mul.wide.s32 	%rd9, %r1, 8;
	add.s64 	%rd10, %rd5, %rd9;
	ld.global.f64 	%fd1, [%rd10];
	mov.f64 	%fd2, 0d3FF0000000000000;
	sub.f64 	%fd3, %fd2, %fd1;
	mul.f64 	%fd4, %fd1, %fd3;
	add.s64 	%rd11, %rd6, %rd9;
	ld.global.f64 	%fd5, [%rd11];
	add.s64 	%rd12, %rd7, %rd9;
	ld.global.f64 	%fd6, [%rd12];
	ld.global.f64 	%fd7, [%rd8];
	mul.f64 	%fd8, %fd6, %fd7;
	sub.f64 	%fd9, %fd5, %fd8;
	mul.f64 	%fd10, %fd4, %fd9;
	st.global.f64 	[%rd11], %fd10;
$L__BB1_2:
	ret;

}
	// .globl	_Z12UpdateWeightPdS_S_iid
.visible .entry _Z12UpdateWeightPdS_S_iid(
	.param .u64 .ptr .align 1 _Z12UpdateWeightPdS_S_iid_param_0,
	.param .u64 .ptr .align 1 _Z12UpdateWeightPdS_S_iid_param_1,
	.param .u64 .ptr .align 1 _Z12UpdateWeightPdS_S_iid_param_2,
	.param .u32 _Z12UpdateWeightPdS_S_iid_param_3,
	.param .u32 _Z12UpdateWeightPdS_S_iid_param_4,
	.param .f64 _Z12UpdateWeightPdS_S_iid_param_5
)
{
	.reg .pred 	%p<2>;
	.reg .b32 	%r<10>;
	.reg .b64 	%rd<13>;
	.reg .b64 	%fd<7>;

	ld.param.u64 	%rd1, [_Z12UpdateWeightPdS_S_iid_param_0];
	ld.param.u64 	%rd2, [_Z12UpdateWeightPdS_S_iid_param_1];
	ld.param.u64 	%rd3, [_Z12UpdateWeightPdS_S_iid_param_2];
	ld.param.u32 	%r2, [_Z12UpdateWeightPdS_S_iid_param_3];
	ld.param.u32 	%r3, [_Z12UpdateWeightPdS_S_iid_param_4];
	ld.param.f64 	%fd1, [_Z12UpdateWeightPdS_S_iid_param_5];
	mov.u32 	%r4, %ntid.x;
	mov.u32 	%r5, %ctaid.x;
	mov.u32 	%r6, %tid.x;
	mad.lo.s32 	%r1, %r4, %r5, %r6;
	setp.ge.s32 	%p1, %r1, %r3;
	@%p1 bra 	$L__BB2_2;
	cvta.to.global.u64 	%rd4, %rd2;
	cvta.to.global.u64 	%rd5, %rd1;
	cvta.to.global.u64 	%rd6, %rd3;
	mul.wide.s32 	%rd7, %r1, 8;
	add.s64 	%rd8, %rd4, %rd7;
	ld.global.f64 	%fd2, [%rd8];
	div.s32 	%r7, %r1, %r2;
	mul.wide.s32 	%rd9, %r7, 8;
	add.s64 	%rd10, %rd5, %rd9;
	ld.global.f64 	%fd3, [%rd10];
	mul.f64 	%fd4, %fd1, %fd3;
	mul.lo.s32 	%r8, %r7, %r2;
	sub.s32 	%r9, %r1, %r8;
	mul.wide.s32 	%rd11, %r9, 8;
	add.s64 	%rd12, %rd6, %rd11;
	ld.global.f64 	%fd5, [%rd12];
	fma.rn.f64 	%fd6, %fd4, %fd5, %fd2;
	st.global.f64 	[%rd8], %fd6;
$L__BB2_2:
	ret;

}
	// .globl	_Z7SigmoidPdi
.visible .entry _Z7SigmoidPdi(
	.param .u64 .ptr .align 1 _Z7SigmoidPdi_param_0,
	.param .u32 _Z7SigmoidPdi_param_1
)
{
	.reg .pred 	%p<6>;
	.reg .b32 	%r<21>;
	.reg .b32 	%f<3>;
	.reg .b64 	%rd<6>;
	.reg .b64 	%fd<30>;

	ld.param.u64 	%rd3, [_Z7SigmoidPdi_param_0];
	ld.param.u32 	%r5, [_Z7SigmoidPdi_param_1];
	cvta.to.global.u64 	%rd1, %rd3;
	mov.u32 	%r6, %ntid.x;
	mov.u32 	%r7, %ctaid.x;
	mov.u32 	%r8, %tid.x;
	mad.lo.s32 	%r1, %r6, %r7, %r8;
	setp.ge.s32 	%p1, %r1, %r5;
	@%p1 bra 	$L__BB3_5;
	mul.wide.s32 	%rd4, %r1, 8;
	add.s64 	%rd2, %rd1, %rd4;
	ld.global.f64 	%fd1, [%rd2];
	neg.f64 	%fd6, %fd1;
	fma.rn.f64 	%fd7, %fd1, 0dBFF71547652B82FE, 0d4338000000000000;
	{
	.reg .b32 %temp; 
	mov.b64 	{%r2, %temp}, %fd7;
	}
	mov.f64 	%fd8, 0dC338000000000000;
	add.rn.f64 	%fd9, %fd7, %fd8;
	fma.rn.f64 	%fd10, %fd9, 0dBFE62E42FEFA39EF, %fd6;
	fma.rn.f64 	%fd11, %fd9, 0dBC7ABC9E3B39803F, %fd10;
	fma.rn.f64 	%fd12, %fd11, 0d3E5ADE1569CE2BDF, 0d3E928AF3FCA213EA;
	fma.rn.f64 	%fd13, %fd12, %fd11, 0d3EC71DEE62401315;
	fma.rn.f64 	%fd14, %fd13, %fd11, 0d3EFA01997C89EB71;
	fma.rn.f64 	%fd15, %fd14, %fd11, 0d3F2A01A014761F65;
	fma.rn.f64 	%fd16, %fd15, %fd11, 0d3F56C16C1852B7AF;
	fma.rn.f64 	%fd17, %fd16, %fd11, 0d3F81111111122322;
	fma.rn.f64 	%fd18, %fd17, %fd11, 0d3FA55555555502A1;
	fma.rn.f64 	%fd19, %fd18, %fd11, 0d3FC5555555555511;
	fma.rn.f64 	%fd20, %fd19, %fd11, 0d3FE000000000000B;
	fma.rn.f64 	%fd21, %fd20, %fd11, 0d3FF0000000000000;
	fma.rn.f64 	%fd22, %fd21, %fd11, 0d3FF0000000000000;
	{
	.reg .b32 %temp; 
	mov.b64 	{%r3, %temp}, %fd22;
	}
	{
	.reg .b32 %temp; 
	mov.b64 	{%temp, %r4}, %fd22;
	}
	shl.b32 	%r9, %r2, 20;
	add.s32 	%r10, %r9, %r4;
	mov.b64 	%fd29, {%r3, %r10};
	{
	.reg .b32 %temp; 
	mov.b64 	{%temp, %r11}, %fd6;
	}
	mov.b32 	%f2, %r11;
	abs.f32 	%f1, %f2;
	setp.lt.f32 	%p2, %f1, 0f4086232B;
	@%p2 bra 	$L__BB3_4;
	setp.gt.f64 	%p3, %fd1, 0d0000000000000000;
	mov.f64 	%fd23, 0d7FF0000000000000;
	sub.f64 	%fd24, %fd23, %fd1;
	selp.f64 	%fd29, 0d0000000000000000, %fd24, %p3;
	setp.geu.f32 	%p4, %f1, 0f40874800;
	@%p4 bra 	$L__BB3_4;
	shr.u32 	%r12, %r2, 31;
	add.s32 	%r13, %r2, %r12;
	shr.s32 	%r14, %r13, 1;
	shl.b32 	%r15, %r14, 20;
	add.s32 	%r16, %r4, %r15;
	mov.b64 	%fd25, {%r3, %r16};
	sub.s32 	%r17, %r2, %r14;
	shl.b32 	%r18, %r17, 20;
	add.s32 	%r19, %r18, 1072693248;
	mov.b32 	%r20, 0;
	mov.b64 	%fd26, {%r20, %r19};
	mul.f64 	%fd29, %fd26, %fd25;
$L__BB3_4:
	add.f64 	%fd27, %fd29, 0d3FF0000000000000;
	rcp.rn.f64 	%fd28, %fd27;
	st.global.f64 	[%rd2], %fd28;
$L__BB3_5:
	setp.ne.s32 	%p5, %r1, 0;
	@%p5 bra 	$L__BB3_7;
	mov.b64 	%rd5, 4607182418800017408;
	st.global.u64 	[%rd1], %rd5;
$L__BB3_7:
	ret;

}
	// .globl	_Z11ExponentialPdi
.visible .entry _Z11ExponentialPdi(
	.param .u64 .ptr .align 1 _Z11ExponentialPdi_param_0,
	.param .u32 _Z11ExponentialPdi_param_1
)
{
	.reg .pred 	%p<6>;
	.reg .b32 	%r<21>;
	.reg .b32 	%f<3>;
	.reg .b64 	%rd<6>;
	.reg .b64 	%fd<26>;

	ld.param.u64 	%rd3, [_Z11ExponentialPdi_param_0];
	ld.param.u32 	%r5, [_Z11ExponentialPdi_param_1];
	cvta.to.global.u64 	%rd1, %rd3;
	mov.u32 	%r6, %ntid.x;
	mov.u32 	%r7, %ctaid.x;
	mov.u32 	%r8, %tid.x;
	mad.lo.s32 	%r1, %r6, %r7, %r8;
	setp.ge.s32 	%p1, %r1, %r5;
	@%p1 bra 	$L__BB4_5;
	mul.wide.s32 	%rd4, %r1, 8;
	add.s64 	%rd2, %rd1, %rd4;
	ld.global.f64 	%fd1, [%rd2];
	fma.rn.f64 	%fd6, %fd1, 0d3FF71547652B82FE, 0d4338000000000000;
	{
	.reg .b32 %temp; 
	mov.b64 	{%r2, %temp}, %fd6;
	}
	mov.f64 	%fd7, 0dC338000000000000;
	add.rn.f64 	%fd8, %fd6, %fd7;
	fma.rn.f64 	%fd9, %fd8, 0dBFE62E42FEFA39EF, %fd1;
	fma.rn.f64 	%fd10, %fd8, 0dBC7ABC9E3B39803F, %fd9;
	fma.rn.f64 	%fd11, %fd10, 0d3E5ADE1569CE2BDF, 0d3E928AF3FCA213EA;
	fma.rn.f64 	%fd12, %fd11, %fd10, 0d3EC71DEE62401315;
	fma.rn.f64 	%fd13, %fd12, %fd10, 0d3EFA01997C89EB71;
	fma.rn.f64 	%fd14, %fd13, %fd10, 0d3F2A01A014761F65;
	fma.rn.f64 	%fd15, %fd14, %fd10, 0d3F56C16C1852B7AF;
	fma.rn.f64 	%fd16, %fd15, %fd10, 0d3F81111111122322;
	fma.rn.f64 	%fd17, %fd16, %fd10, 0d3FA55555555502A1;
	fma.rn.f64 	%fd18, %fd17, %fd10, 0d3FC5555555555511;
	fma.rn.f64 	%fd19, %fd18, %fd10, 0d3FE000000000000B;
	fma.rn.f64 	%fd20, %fd19, %fd10, 0d3FF0000000000000;
	fma.rn.f64 	%fd21, %fd20, %fd10, 0d3FF0000000000000;
	{
	.reg .b32 %temp; 
	mov.b64 	{%r3, %temp}, %fd21;
	}
	{
	.reg .b32 %temp; 
	mov.b64 	{%temp, %r4}, %fd21;
	}
	shl.b32 	%r9, %r2, 20;
	add.s32 	%r10, %r9, %r4;
	mov.b64 	%fd25, {%r3, %r10};
	{
	.reg .b32 %temp; 
	mov.b64 	{%temp, %r11}, %fd1;
	}
	mov.b32 	%f2, %r11;
	abs.f32 	%f1, %f2;
	setp.lt.f32 	%p2, %f1, 0f4086232B;
	@%p2 bra 	$L__BB4_4;
	setp.lt.f64 	%p3, %fd1, 0d0000000000000000;
	add.f64 	%fd22, %fd1, 0d7FF0000000000000;
	selp.f64 	%fd25, 0d0000000000000000, %fd22, %p3;
	setp.geu.f32 	%p4, %f1, 0f40874800;
	@%p4 bra 	$L__BB4_4;
	shr.u32 	%r12, %r2, 31;
	add.s32 	%r13, %r2, %r12;
	shr.s32 	%r14, %r13, 1;
	shl.b32 	%r15, %r14, 20;
	add.s32 	%r16, %r4, %r15;
	mov.b64 	%fd23, {%r3, %r16};
	sub.s32 	%r17, %r2, %r14;
	shl.b32 	%r18, %r17, 20;
	add.s32 	%r19, %r18, 1072693248;
	mov.b32 	%r20, 0;
	mov.b64 	%fd24, {%r20, %r19};
	mul.f64 	%fd25, %fd24, %fd23;
$L__BB4_4:
	st.global.f64 	[%rd2], %fd25;
$L__BB4_5:
	setp.ne.s32 	%p5, %r1, 0;
	@%p5 bra 	$L__BB4_7;
	mov.b64 	%rd5, 0;
	st.global.u64 	[%rd1], %rd5;
$L__BB4_7:
	ret;

}
	// .globl	_Z7SoftmaxPddi
.visible .entry _Z7SoftmaxPddi(
	.param .u64 .ptr .align 1 _Z7SoftmaxPddi_param_0,
	.param .f64 _Z7SoftmaxPddi_param_1,
	.param .u32 _Z7SoftmaxPddi_param_2
)
{
	.reg .pred 	%p<2>;
	.reg .b32 	%r<6>;
	.reg .b64 	%rd<5>;
	.reg .b64 	%fd<4>;

	ld.param.u64 	%rd1, [_Z7SoftmaxPddi_param_0];
	ld.param.f64 	%fd1, [_Z7SoftmaxPddi_param_1];
	ld.param.u32 	%r2, [_Z7SoftmaxPddi_param_2];
	mov.u32 	%r3, %ntid.x;
	mov.u32 	%r4, %ctaid.x;
	mov.u32 	%r5, %tid.x;
	mad.lo.s32 	%r1, %r3, %r4, %r5;
	setp.ge.s32 	%p1, %r1, %r2;
	@%p1 bra 	$L__BB5_2;
	cvta.to.global.u64 	%rd2, %rd1;
	mul.wide.s32 	%rd3, %r1, 8;
	add.s64 	%rd4, %rd2, %rd3;
	ld.global.f64 	%fd2, [%rd4];
	div.rn.f64 	%fd3, %fd2, %fd1;
	st.global.f64 	[%rd4], %fd3;
$L__BB5_2:
	ret;

}
	// .globl	_Z13WaituntilZeroPiiiiii
.visible .entry _Z13WaituntilZeroPiiiiii(
	.param .u64 .ptr .align 1 _Z13WaituntilZeroPiiiiii_param_0,
	.param .u32 _Z13WaituntilZeroPiiiiii_param_1,
	.param .u32 _Z13WaituntilZeroPiiiiii_param_2,
	.param .u32 _Z13WaituntilZeroPiiiiii_param_3,
	.param .u32 _Z13WaituntilZeroPiiiiii_param_4,
	.param .u32 _Z13WaituntilZeroPiiiiii_param_5
)
{


	ret;

}
	// .globl	_Z12WaituntilOnePiiiiii
.visible .entry _Z12WaituntilOnePiiiiii(
	.param .u64 .ptr .align 1 _Z12WaituntilOnePiiiiii_param_0,
	.param .u32 _Z12WaituntilOnePiiiiii_param_1,
	.param .u32 _Z12WaituntilOnePiiiiii_param_2,
	.param .u32 _Z12WaituntilOnePiiiiii_param_3,
	.param .u32 _Z12WaituntilOnePiiiiii_param_4,
	.param .u32 _Z12WaituntilOnePiiiiii_param_5
)
{


	ret;

}
	// .globl	_Z7SetFlagPii
.visible .entry _Z7SetFlagPii(
	.param .u64 .ptr .align 1 _Z7SetFlagPii_param_0,
	.param .u32 _Z7SetFlagPii_param_1
)
{
	.reg .b32 	%r<4>;
	.reg .b64 	%rd<5>;

	ld.param.u64 	%rd1, [_Z7SetFlagPii_param_0];
	ld.param.u32 	%r1, [_Z7SetFlagPii_param_1];
	cvta.to.global.u64 	%rd2, %rd1;
	mul.wide.s32 	%rd3, %r1, 4;
	add.s64 	%rd4, %rd2, %rd3;
	ld.global.u32 	%r2, [%rd4];
	sub.s32 	%r3, 1, %r2;
	st.global.u32 	[%rd4], %r3;
	ret;

}
	// .globl	_Z7PrintFwiii
.visible .entry _Z7PrintFwiii(
	.param .u32 _Z7PrintFwiii_param_0,
	.param .u32 _Z7PrintFwiii_param_1,
	.param .u32 _Z7PrintFwiii_param_2
)
{
	.local .align 8 .b8 	__local_depot9[16];
	.reg .b64 	%SP;
	.reg .b64 	%SPL;
	.reg .b32 	%r<6>;
	.reg .b64 	%rd<5>;

	mov.u64 	%SPL, __local_depot9;
	cvta.local.u64 	%SP, %SPL;
	ld.param.u32 	%r1, [_Z7PrintFwiii_param_0];
	ld.param.u32 	%r2, [_Z7PrintFwiii_param_1];
	ld.param.u32 	%r3, [_Z7PrintFwiii_param_2];
	add.u64 	%rd1, %SP, 0;
	add.u64 	%rd2, %SPL, 0;
	st.local.v2.u32 	[%rd2], {%r1, %r2};
	st.local.u32 	[%rd2+8], %r3;
	mov.u64 	%rd3, $str;
	cvta.global.u64 	%rd4, %rd3;
	{ // callseq 0, 0
	.param .b64 param0;
	st.param.b64 	[param0], %rd4;
	.param .b64 param1;
	st.param.b64 	[param1], %rd1;
	.param .b32 retval0;
	call.uni (retval0), 
	vprintf, 
	(
	param0, 
	param1
	);
	ld.param.b32 	%r4, [retval0];
	} // callseq 0
	ret;

}
	// .globl	_Z7PrintBwiii
.visible .entry _Z7PrintBwiii(
	.param .u32 _Z7PrintBwiii_param_0,
	.param .u32 _Z7PrintBwiii_param_1,
	.param .u32 _Z7PrintBwiii_param_2
)
{
	.local .align 8 .b8 	__local_depot10[16];
	.reg .b64 	%SP;
	.reg .b64 	%SPL;
	.reg .b32 	%r<6>;
	.reg .b64 	%rd<5>;

	mov.u64 	%SPL, __local_depot10;
	cvta.local.u64 	%SP, %SPL;
	ld.param.u32 	%r1, [_Z7PrintBwiii_param_0];
	ld.param.u32 	%r2, [_Z7PrintBwiii_param_1];
	ld.param.u32 	%r3, [_Z7PrintBwiii_param_2];
	add.u64 	%rd1, %SP, 0;
	add.u64 	%rd2, %SPL, 0;
	st.local.v2.u32 	[%rd2], {%r1, %r2};
	st.local.u32 	[%rd2+8], %r3;
	mov.u64 	%rd3, $str$1;
	cvta.global.u64 	%rd4, %rd3;
	{ // callseq 1, 0
	.param .b64 param0;
	st.param.b64 	[param0], %rd4;
	.param .b64 param1;
	st.param.b64 	[param1], %rd1;
	.param .b32 retval0;
	call.uni (retval0), 
	vprintf, 
	(
	param0, 
	param1
	);
	ld.param.b32 	%r4, [retval0];
	} // callseq 1
	ret;

}
	// .globl	_Z8PrintIntPiii
.visible .entry _Z8PrintIntPiii(
	.param .u64 .ptr .align 1 _Z8PrintIntPiii_param_0,
	.param .u32 _Z8PrintIntPiii_param_1,
	.param .u32 _Z8PrintIntPiii_param_2
)
{
	.local .align 8 .b8 	__local_depot11[16];
	.reg .b64 	%SP;
	.reg .b64 	%SPL;
	.reg .b32 	%r<6>;
	.reg .b64 	%rd<9>;

	mov.u64 	%SPL, __local_depot11;
	cvta.local.u64 	%SP, %SPL;
	ld.param.u64 	%rd1, [_Z8PrintIntPiii_param_0];
	ld.param.u32 	%r1, [_Z8PrintIntPiii_param_1];
	ld.param.u32 	%r2, [_Z8PrintIntPiii_param_2];
	cvta.to.global.u64 	%rd2, %rd1;
	add.u64 	%rd3, %SP, 0;
	add.u64 	%rd4, %SPL, 0;
	mul.wide.s32 	%rd5, %r1, 4;
	add.s64 	%rd6, %rd2, %rd5;
	ld.global.u32 	%r3, [%rd6];
	st.local.v2.u32 	[%rd4], {%r2, %r1};
	st.local.u32 	[%rd4+8], %r3;
	mov.u64 	%rd7, $str$2;
	cvta.global.u64 	%rd8, %rd7;
	{ // callseq 2, 0
	.param .b64 param0;
	st.param.b64 	[param0], %rd8;
	.param .b64 param1;
	st.param.b64 	[param1], %rd3;
	.param .b32 retval0;
	call.uni (retval0), 
	vprintf, 
	(
	param0, 
	param1
	);
	ld.param.b32 	%r4, [retval0];
	} // callseq 2
	ret;

}
	// .globl	_Z11PrintDoublePdiii
.visible .entry _Z11PrintDoublePdiii(
	.param .u64 .ptr .align 1 _Z11PrintDoublePdiii_param_0,
	.param .u32 _Z11PrintDoublePdiii_param_1,
	.param .u32 _Z11PrintDoublePdiii_param_2,
	.param .u32 _Z11PrintDoublePdiii_param_3
)
{
	.local .align 8 .b8 	__local_depot12[8];
	.reg .b64 	%SP;
	.reg .b64 	%SPL;
	.reg .pred 	%p<10>;
	.reg .b32 	%r<96>;
	.reg .b64 	%rd<29>;
	.reg .b64 	%fd<30>;

	mov.u64 	%SPL, __local_depot12;
	cvta.local.u64 	%SP, %SPL;
	ld.param.u64 	%rd3, [_Z11PrintDoublePdiii_param_0];
	ld.param.u32 	%r21, [_Z11PrintDoublePdiii_param_1];
	ld.param.u32 	%r22, [_Z11PrintDoublePdiii_param_2];
	ld.param.u32 	%r23, [_Z11PrintDoublePdiii_param_3];
	cvta.to.global.u64 	%rd1, %rd3;
	add.u64 	%rd4, %SP, 0;
	add.u64 	%rd2, %SPL, 0;
	st.local.u32 	[%rd2], %r23;
	mov.u64 	%rd5, $str$3;
	cvta.global.u64 	%rd6, %rd5;
	{ // callseq 3, 0
	.param .b64 param0;
	st.param.b64 	[param0], %rd6;
	.param .b64 param1;
	st.param.b64 	[param1], %rd4;
	.param .b32 retval0;
	call.uni (retval0), 
	vprintf, 
	(
	param0, 
	param1
	);
	ld.param.b32 	%r24, [retval0];
	} // callseq 3
	setp.lt.s32 	%p1, %r22, 1;
	@%p1 bra 	$L__BB12_13;
	and.b32  	%r1, %r22, 15;
	setp.lt.u32 	%p2, %r22, 16;
	mov.b32 	%r92, 0;
	@%p2 bra 	$L__BB12_4;
	and.b32  	%r92, %r22, 2147483632;
	neg.s32 	%r90, %r92;
	mov.u64 	%rd9, $str$4;
	mov.u32 	%r89, %r21;
$L__BB12_3:
	.pragma "nounroll";
	mul.wide.s32 	%rd7, %r89, 8;
	add.s64 	%rd8, %rd1, %rd7;
	ld.global.f64 	%fd1, [%rd8];
	st.local.f64 	[%rd2], %fd1;
	cvta.global.u64 	%rd10, %rd9;
	{ // callseq 4, 0
	.param .b64 param0;
	st.param.b64 	[param0], %rd10;
	.param .b64 param1;
	st.param.b64 	[param1], %rd4;
	.param .b32 retval0;
	call.uni (retval0), 
	vprintf, 
	(
	param0, 
	param1
	);
	ld.param.b32 	%r27, [retval0];
	} // callseq 4
	ld.global.f64 	%fd2, [%rd8+8];
	st.local.f64 	[%rd2], %fd2;
	{ // callseq 5, 0
	.param .b64 param0;
	st.param.b64 	[param0], %rd10;
	.param .b64 param1;
	st.param.b64 	[param1], %rd4;
	.param .b32 retval0;
	call.uni (retval0), 
	vprintf, 
	(
	param0, 
	param1
	);
	ld.param.b32 	%r29, [retval0];
	} // callseq 5
	ld.global.f64 	%fd3, [%rd8+16];
	st.local.f64 	[%rd2], %fd3;
	{ // callseq 6, 0
	.param .b64 param0;
	st.param.b64 	[param0], %rd10;
	.param .b64 param1;
	st.param.b64 	[param1], %rd4;
	.param .b32 retval0;
	call.uni (retval0), 
	vprintf, 
	(
	param0, 
	param1
	);
	ld.param.b32 	%r31, [retval0];
	} // callseq 6
	ld.global.f64 	%fd4, [%rd8+24];
	st.local.f64 	[%rd2], %fd4;
	{ // callseq 7, 0
	.param .b64 param0;
	st.param.b64 	[param0], %rd10;
	.param .b64 param1;
	st.param.b64 	[param1], %rd4;
	.param .b32 retval0;
	call.uni (retval0), 
	vprintf, 
	(
	param0, 
	param1
	);
	ld.param.b32 	%r33, [retval0];
	} // callseq 7
	ld.global.f64 	%fd5, [%rd8+32];
	st.local.f64 	[%rd2], %fd5;
	{ // callseq 8, 0
	.param .b64 param0;
	st.param.b64 	[param0], %rd10;
	.param .b64 param1;
	st.param.b64 	[param1], %rd4;
	.param .b32 retval0;
	call.uni (retval0), 
	vprintf, 
	(
	param0, 
	param1
	);
	ld.param.b32 	%r35, [retval0];
	} // callseq 8
	ld.global.f64 	%fd6, [%rd8+40];
	st.local.f64 	[%rd2], %fd6;
	{ // callseq 9, 0
	.param .b64 param0;
	st.param.b64 	[param0], %rd10;
	.param .b64 param1;
	st.param.b64 	[param1], %rd4;
	.param .b32 retval0;
	call.uni (retval0), 
	vprintf, 
	(
	param0, 
	param1
	);
	ld.param.b32 	%r37, [retval0];
	} // callseq 9
	ld.global.f64 	%fd7, [%rd8+48];
	st.local.f64 	[%rd2], %fd7;
	{ // callseq 10, 0
	.param .b64 param0;
	st.param.b64 	[param0], %rd10;
	.param .b64 param1;
	st.param.b64 	[param1], %rd4;
	.param .b32 retval0;
	call.uni (retval0), 
	vprintf, 
	(
	param0, 
	param1
	);
	ld.param.b32 	%r39, [retval0];
	} // callseq 10
	ld.global.f64 	%fd8, [%rd8+56];
	st.local.f64 	[%rd2], %fd8;
	{ // callseq 11, 0
	.param .b64 param0;
	st.param.b64 	[param0], %rd10;
	.param .b64 param1;
	st.param.b64 	[param1], %rd4;
	.param .b32 retval0;
	call.uni (retval0), 
	vprintf, 
	(
	param0, 
	param1
	);
	ld.param.b32 	%r41, [retval0];
	} // callseq 11
	ld.global.f64 	%fd9, [%rd8+64];
	st.local.f64 	[%rd2], %fd9;
	{ // callseq 12, 0
	.param .b64 param0;
	st.param.b64 	[param0], %rd10;
	.param .b64 param1;
	st.param.b64 	[param1], %rd4;
	.param .b32 retval0;
	call.uni (retval0), 
	vprintf, 
	(
	param0, 
	param1
	);
	ld.param.b32 	%r43, [retval0];
	} // callseq 12
	ld.global.f64 	%fd10, [%rd8+72];
	st.local.f64 	[%rd2], %fd10;
	{ // callseq 13, 0
	.param .b64 param0;
	st.param.b64 	[param0], %rd10;
	.param .b64 param1;
	st.param.b64 	[param1], %rd4;
	.param .b32 retval0;
	call.uni (retval0), 
	vprintf, 
	(
	param0, 
	param1
	);
	ld.param.b32 	%r45, [retval0];
	} // callseq 13
	ld.global.f64 	%fd11, [%rd8+80];
	st.local.f64 	[%rd2], %fd11;
	{ // callseq 14, 0
	.param .b64 param0;
	st.param.b64 	[param0], %rd10;
	.param .b64 param1;
	st.param.b64 	[param1], %rd4;
	.param .b32 retval0;
	call.uni (retval0), 
	vprintf, 
	(
	param0, 
	param1
	);
	ld.param.b32 	%r47, [retval0];
	} // callseq 14
	ld.global.f64 	%fd12, [%rd8+88];
	st.local.f64 	[%rd2], %fd12;
	{ // callseq 15, 0
	.param .b64 param0;
	st.param.b64 	[param0], %rd10;
	.param .b64 param1;
	st.param.b64 	[param1], %rd4;
	.param .b32 retval0;
	call.uni (retval0), 
	vprintf, 
	(
	param0, 
	param1
	);
	ld.param.b32 	%r49, [retval0];
	} // callseq 15
	ld.global.f64 	%fd13, [%rd8+96];
	st.local.f64 	[%rd2], %fd13;
	{ // callseq 16, 0
	.param .b64 param0;
	st.param.b64 	[param0], %rd10;
	.param .b64 param1;
	st.param.b64 	[param1], %rd4;
	.param .b32 retval0;
	call.uni (retval0), 
	vprintf, 
	(
	param0, 
	param1
	);
	ld.param.b32 	%r51, [retval0];
	} // callseq 16
	ld.global.f64 	%fd14, [%rd8+104];
	st.local.f64 	[%rd2], %fd14;
	{ // callseq 17, 0
	.param .b64 param0;
	st.param.b64 	[param0], %rd10;
	.param .b64 param1;
	st.param.b64 	[param1], %rd4;
	.param .b32 retval0;
	call.uni (retval0), 
	vprintf, 
	(
	param0, 
	param1
	);
	ld.param.b32 	%r53, [retval0];
	} // callseq 17
	ld.global.f64 	%fd15, [%rd8+112];
	st.local.f64 	[%rd2], %fd15;
	{ // callseq 18, 0
	.param .b64 param0;
	st.param.b64 	[param0], %rd10;
	.param .b64 param1;
	st.param.b64 	[param1], %rd4;
	.param .b32 retval0;
	call.uni (retval0), 
	vprintf, 
	(
	param0, 
	param1
	);
	ld.param.b32 	%r55, [retval0];
	} // callseq 18
	ld.global.f64 	%fd16, [%rd8+120];
	st.local.f64 	[%rd2], %fd16;
	{ // callseq 19, 0
	.param .b64 param0;
	st.param.b64 	[param0], %rd10;
	.param .b64 param1;
	st.param.b64 	[param1], %rd4;
	.param .b32 retval0;
	call.uni (retval0), 
	vprintf, 
	(
	param0, 
	param1
	);
	ld.param.b32 	%r57, [retval0];
	} // callseq 19
	add.s32 	%r90, %r90, 16;
	add.s32 	%r89, %r89, 16;
	setp.ne.s32 	%p3, %r90, 0;
	@%p3 bra 	$L__BB12_3;
$L__BB12_4:
	setp.eq.s32 	%p4, %r1, 0;
	@%p4 bra 	$L__BB12_13;
	and.b32  	%r9, %r22, 7;
	setp.lt.u32 	%p5, %r1, 8;
	@%p5 bra 	$L__BB12_7;
	add.s32 	%r59, %r92, %r21;
	mul.wide.s32 	%rd12, %r59, 8;
	add.s64 	%rd13, %rd1, %rd12;
	ld.global.f64 	%fd17, [%rd13];
	st.local.f64 	[%rd2], %fd17;
	mov.u64 	%rd14, $str$4;
	cvta.global.u64 	%rd15, %rd14;
	add.u64 	%rd16, %SP, 0;
	{ // callseq 20, 0
	.param .b64 param0;
	st.param.b64 	[param0], %rd15;
	.param .b64 param1;
	st.param.b64 	[param1], %rd16;
	.param .b32 retval0;
	call.uni (retval0), 
	vprintf, 
	(
	param0, 
	param1
	);
	ld.param.b32 	%r60, [retval0];
	} // callseq 20
	ld.global.f64 	%fd18, [%rd13+8];
	st.local.f64 	[%rd2], %fd18;
	{ // callseq 21, 0
	.param .b64 param0;
	st.param.b64 	[param0], %rd15;
	.param .b64 param1;
	st.param.b64 	[param1], %rd16;
	.param .b32 retval0;
	call.uni (retval0), 
	vprintf, 
	(
	param0, 
	param1
	);
	ld.param.b32 	%r62, [retval0];
	} // callseq 21
	ld.global.f64 	%fd19, [%rd13+16];
	st.local.f64 	[%rd2], %fd19;
	{ // callseq 22, 0
	.param .b64 param0;
	st.param.b64 	[param0], %rd15;
	.param .b64 param1;
	st.param.b64 	[param1], %rd16;
	.param .b32 retval0;
	call.uni (retval0), 
	vprintf, 
	(
	param0, 
	param1
	);
	ld.param.b32 	%r64, [retval0];
	} // callseq 22
	ld.global.f64 	%fd20, [%rd13+24];
	st.local.f64 	[%rd2], %fd20;
	{ // callseq 23, 0
	.param .b64 param0;
	st.param.b64 	[param0], %rd15;
	.param .b64 param1;
	st.param.b64 	[param1], %rd16;
	.param .b32 retval0;
	call.uni (retval0), 
	vprintf, 
	(
	param0, 
	param1
	);
	ld.param.b32 	%r66, [retval0];
	} // callseq 23
	ld.global.f64 	%fd21, [%rd13+32];
	st.local.f64 	[%rd2], %fd21;
	{ // callseq 24, 0
	.param .b64 param0;
	st.param.b64 	[param0], %rd15;
	.param .b64 param1;
	st.param.b64 	[param1], %rd16;
	.param .b32 retval0;
	call.uni (retval0), 
	vprintf, 
	(
	param0, 
	param1
	);
	ld.param.b32 	%r68, [retval0];
	} // callseq 24
	ld.global.f64 	%fd22, [%rd13+40];
	st.local.f64 	[%rd2], %fd22;
	{ // callseq 25, 0
	.param .b64 param0;
	st.param.b64 	[param0], %rd15;
	.param .b64 param1;
	st.param.b64 	[param1], %rd16;
	.param .b32 retval0;
	call.uni (retval0), 
	vprintf, 
	(
	param0, 
	param1
	);
	ld.param.b32 	%r70, [retval0];
	} // callseq 25
	ld.global.f64 	%fd23, [%rd13+48];
	st.local.f64 	[%rd2], %fd23;
	{ // callseq 26, 0
	.param .b64 param0;
	st.param.b64 	[param0], %rd15;
	.param .b64 param1;
	st.param.b64 	[param1], %rd16;
	.param .b32 retval0;
	call.uni (retval0), 
	vprintf, 
	(
	param0, 
	param1
	);
	ld.param.b32 	%r72, [retval0];
	} // callseq 26
	ld.global.f64 	%fd24, [%rd13+56];
	st.local.f64 	[%rd2], %fd24;
	{ // callseq 27, 0
	.param .b64 param0;
	st.param.b64 	[param0], %rd15;
	.param .b64 param1;
	st.param.b64 	[param1], %rd16;
	.param .b32 retval0;
	call.uni (retval0), 
	vprintf, 
	(
	param0, 
	param1
	);
	ld.param.b32 	%r74, [retval0];
	} // callseq 27
	add.s32 	%r92, %r92, 8;
$L__BB12_7:
	setp.eq.s32 	%p6, %r9, 0;
	@%p6 bra 	$L__BB12_13;
	and.b32  	%r12, %r22, 3;
	setp.lt.u32 	%p7, %r9, 4;
	@%p7 bra 	$L__BB12_10;
	add.s32 	%r76, %r92, %r21;
	mul.wide.s32 	%rd17, %r76, 8;
	add.s64 	%rd18, %rd1, %rd17;
	ld.global.f64 	%fd25, [%rd18];
	st.local.f64 	[%rd2], %fd25;
	mov.u64 	%rd19, $str$4;
	cvta.global.u64 	%rd20, %rd19;
	add.u64 	%rd21, %SP, 0;
	{ // callseq 28, 0
	.param .b64 param0;
	st.param.b64 	[param0], %rd20;
	.param .b64 param1;
	st.param.b64 	[param1], %rd21;
	.param .b32 retval0;
	call.uni (retval0), 
	vprintf, 
	(
	param0, 
	param1
	);
	ld.param.b32 	%r77, [retval0];
	} // callseq 28
	ld.global.f64 	%fd26, [%rd18+8];
	st.local.f64 	[%rd2], %fd26;
	{ // callseq 29, 0
	.param .b64 param0;
	st.param.b64 	[param0], %rd20;
	.param .b64 param1;
	st.param.b64 	[param1], %rd21;
	.param .b32 retval0;
	call.uni (retval0), 
	vprintf, 
	(
	param0, 
	param1
	);
	ld.param.b32 	%r79, [retval0];
	} // callseq 29
	ld.global.f64 	%fd27, [%rd18+16];
	st.local.f64 	[%rd2], %fd27;
	{ // callseq 30, 0
	.param .b64 param0;
	st.param.b64 	[param0], %rd20;
	.param .b64 param1;
	st.param.b64 	[param1], %rd21;
	.param .b32 retval0;
	call.uni (retval0), 
	vprintf, 
	(
	param0, 
	param1
	);
	ld.param.b32 	%r81, [retval0];
	} // callseq 30
	ld.global.f64 	%fd28, [%rd18+24];
	st.local.f64 	[%rd2], %fd28;
	{ // callseq 31, 0
	.param .b64 param0;
	st.param.b64 	[param0], %rd20;
	.param .b64 param1;
	st.param.b64 	[param1], %rd21;
	.param .b32 retval0;
	call.uni (retval0), 
	vprintf, 
	(
	param0, 
	param1
	);
	ld.param.b32 	%r83, [retval0];
	} // callseq 31
	add.s32 	%r92, %r92, 4;
$L__BB12_10:
	setp.eq.s32 	%p8, %r12, 0;
	@%p8 bra 	$L__BB12_13;
	add.s32 	%r95, %r92, %r21;
	neg.s32 	%r94, %r12;
	mov.u64 	%rd24, $str$4;
	add.u64 	%rd26, %SP, 0;
$L__BB12_12:
	.pragma "nounroll";
	mul.wide.s32 	%rd22, %r95, 8;
	add.s64 	%rd23, %rd1, %rd22;
	ld.global.f64 	%fd29, [%rd23];
	st.local.f64 	[%rd2], %fd29;
	cvta.global.u64 	%rd25, %rd24;
	{ // callseq 32, 0
	.param .b64 param0;
	st.param.b64 	[param0], %rd25;
	.param .b64 param1;
	st.param.b64 	[param1], %rd26;
	.param .b32 retval0;
	call.uni (retval0), 
	vprintf, 
	(
	param0, 
	param1
	);
	ld.param.b32 	%r85, [retval0];
	} // callseq 32
	add.s32 	%r95, %r95, 1;
	add.s32 	%r94, %r94, 1;
	setp.ne.s32 	%p9, %r94, 0;
	@%p9 bra 	$L__BB12_12;
$L__BB12_13:
	mov.u64 	%rd27, $str$5;
	cvta.global.u64 	%rd28, %rd27;
	{ // callseq 33, 0
	.param .b64 param0;
	st.param.b64 	[param0], %rd28;
	.param .b64 param1;
	st.param.b64 	[param1], 0;
	.param .b32 retval0;
	call.uni (retval0), 
	vprintf, 
	(
	param0, 
	param1
	);
	ld.param.b32 	%r87, [retval0];
	} // callseq 33
	ret;

}
	// .globl	_Z10PrintEnterv
.visible .entry _Z10PrintEnterv()
{
	.reg .b32 	%r<3>;
	.reg .b64 	%rd<3>;

	mov.u64 	%rd1, $str$5;
	cvta.global.u64 	%rd2, %rd1;
	{ // callseq 34, 0
	.param .b64 param0;
	st.param.b64 	[param0], %rd2;
	.param .b64 param1;
	st.param.b64 	[param1], 0;
	.param .b32 retval0;
	call.uni (retval0), 
	vprintf, 
	(
	param0, 
	param1
	);
	ld.param.b32 	%r1, [retval0];
	} // callseq 34
	ret;

}


// ===== COMPILED SASS (sm_100) =====

	.target	sm_100

	.elftype	@"ET_EXEC"


//--------------------- .note.nv.tkinfo           --------------------------
	.section	.note.nv.tkinfo,"",@"SHT_NOTE"
	.sectionflags	@"SHF_NOTE_NV_TKINFO"
	.tkinfo
        /*0018*/ 	.word	0x00000002
        /*0030*/ 	.string	""
        /*0030*/ 	.string	"ptxas"
        /*0030*/ 	.string	"Cuda compilation tools, release 13.0, V13.0.88"
        /*0030*/ 	.string	"Build cuda_13.0.r13.0/compiler.36424714_0"
        /*0030*/ 	.string	"-arch sm_100 -m 64 "



//--------------------- .note.nv.cuinfo           --------------------------
	.section	.note.nv.cuinfo,"",@"SHT_NOTE"
	.sectionflags	@"SHF_NOTE_NV_CUINFO"
        /*0018*/ 	.short	0x0002
        /*001a*/ 	.short	0x0064
        /*001c*/ 	.short	0x0082
	.zero		2


//--------------------- .nv.info                  --------------------------
	.section	.nv.info,"",@"SHT_CUDA_INFO"
	.align	4


	//----- nvinfo : EIATTR_REGCOUNT
	.align		4
        /*0000*/ 	.byte	0x04, 0x2f
        /*0002*/ 	.short	(.L_7 - .L_6)
	.align		4
.L_6:
        /*0004*/ 	.word	index@(_Z19GetOutputLayerDeltaPdS_S_ii)
        /*0008*/ 	.word	0x0000000a


	//----- nvinfo : EIATTR_FRAME_SIZE
	.align		4
.L_7:
        /*000c*/ 	.byte	0x04, 0x11
        /*000e*/ 	.short	(.L_9 - .L_8)
	.align		4
.L_8:
        /*0010*/ 	.word	index@(_Z19GetOutputLayerDeltaPdS_S_ii)
        /*0014*/ 	.word	0x00000000


	//----- nvinfo : EIATTR_REGCOUNT
	.align		4
.L_9:
        /*0018*/ 	.byte	0x04, 0x2f
        /*001a*/ 	.short	(.L_11 - .L_10)
	.align		4
.L_10:
        /*001c*/ 	.word	index@(_Z19GetHiddenLayerDeltaPdS_S_S_i)
        /*0020*/ 	.word	0x00000010


	//----- nvinfo : EIATTR_FRAME_SIZE
	.align		4
.L_11:
        /*0024*/ 	.byte	0x04, 0x11
        /*0026*/ 	.short	(.L_13 - .L_12)
	.align		4
.L_12:
        /*0028*/ 	.word	index@(_Z19GetHiddenLayerDeltaPdS_S_S_i)
        /*002c*/ 	.word	0x00000000


	//----- nvinfo : EIATTR_REGCOUNT
	.align		4
.L_13:
        /*0030*/ 	.byte	0x04, 0x2f
        /*0032*/ 	.short	(.L_15 - .L_14)
	.align		4
.L_14:
        /*0034*/ 	.word	index@(_Z12UpdateWeightPdS_S_iid)
        /*0038*/ 	.word	0x0000000e


	//----- nvinfo : EIATTR_FRAME_SIZE
	.align		4
.L_15:
        /*003c*/ 	.byte	0x04, 0x11
        /*003e*/ 	.short	(.L_17 - .L_16)
	.align		4
.L_16:
        /*0040*/ 	.word	index@(_Z12UpdateWeightPdS_S_iid)
        /*0044*/ 	.word	0x00000000


	//----- nvinfo : EIATTR_REGCOUNT
	.align		4
.L_17:
        /*0048*/ 	.byte	0x04, 0x2f
        /*004a*/ 	.short	(.L_19 - .L_18)
	.align		4
.L_18:
        /*004c*/ 	.word	index@(_Z7SigmoidPdi)
        /*0050*/ 	.word	0x00000010


	//----- nvinfo : EIATTR_FRAME_SIZE
	.align		4
.L_19:
        /*0054*/ 	.byte	0x04, 0x11
        /*0056*/ 	.short	(.L_21 - .L_20)
	.align		4
.L_20:
        /*0058*/ 	.word	index@($__internal_1_$__cuda_sm20_dblrcp_rn_slowpath_v3)
        /*005c*/ 	.word	0x00000000


	//----- nvinfo : EIATTR_FRAME_SIZE
	.align		4
.L_21:
        /*0060*/ 	.byte	0x04, 0x11
        /*0062*/ 	.short	(.L_23 - .L_22)
	.align		4
.L_22:
        /*0064*/ 	.word	index@(_Z7SigmoidPdi)
        /*0068*/ 	.word	0x00000000


	//----- nvinfo : EIATTR_REGCOUNT
	.align		4
.L_23:
        /*006c*/ 	.byte	0x04, 0x2f
        /*006e*/ 	.short	(.L_25 - .L_24)
	.align		4
.L_24:
        /*0070*/ 	.word	index@(_Z11ExponentialPdi)
        /*0074*/ 	.word	0x0000000e


	//----- nvinfo : EIATTR_FRAME_SIZE
	.align		4
.L_25:
        /*0078*/ 	.byte	0x04, 0x11
        /*007a*/ 	.short	(.L_27 - .L_26)
	.align		4
.L_26:
        /*007c*/ 	.word	index@(_Z11ExponentialPdi)
        /*0080*/ 	.word	0x00000000


	//----- nvinfo : EIATTR_REGCOUNT
	.align		4
.L_27:
        /*0084*/ 	.byte	0x04, 0x2f
        /*0086*/ 	.short	(.L_29 - .L_28)
	.align		4
.L_28:
        /*0088*/ 	.word	index@(_Z7SoftmaxPddi)
        /*008c*/ 	.word	0x0000001b


	//----- nvinfo : EIATTR_FRAME_SIZE
	.align		4
.L_29:
        /*0090*/ 	.byte	0x04, 0x11
        /*0092*/ 	.short	(.L_31 - .L_30)
	.align		4
.L_30:
        /*0094*/ 	.word	index@($__internal_0_$__cuda_sm20_div_rn_f64_full)
        /*0098*/ 	.word	0x00000000


	//----- nvinfo : EIATTR_FRAME_SIZE
	.align		4
.L_31:
        /*009c*/ 	.byte	0x04, 0x11
        /*009e*/ 	.short	(.L_33 - .L_32)
	.align		4
.L_32:
        /*00a0*/ 	.word	index@(_Z7SoftmaxPddi)
        /*00a4*/ 	.word	0x00000000


	//----- nvinfo : EIATTR_REGCOUNT
	.align		4
.L_33:
        /*00a8*/ 	.byte	0x04, 0x2f
        /*00aa*/ 	.short	(.L_35 - .L_34)
	.align		4
.L_34:
        /*00ac*/ 	.word	index@(_Z13WaituntilZeroPiiiiii)
        /*00b0*/ 	.word	0x00000004


	//----- nvinfo : EIATTR_FRAME_SIZE
	.align		4
.L_35:
        /*00b4*/ 	.byte	0x04, 0x11
        /*00b6*/ 	.short	(.L_37 - .L_36)
	.align		4
.L_36:
        /*00b8*/ 	.word	index@(_Z13WaituntilZeroPiiiiii)
        /*00bc*/ 	.word	0x00000000


	//----- nvinfo : EIATTR_REGCOUNT
	.align		4
.L_37:
        /*00c0*/ 	.byte	0x04, 0x2f
        /*00c2*/ 	.short	(.L_39 - .L_38)
	.align		4
.L_38:
        /*00c4*/ 	.word	index@(_Z12WaituntilOnePiiiiii)
        /*00c8*/ 	.word	0x00000004


	//----- nvinfo : EIATTR_FRAME_SIZE
	.align		4
.L_39:
        /*00cc*/ 	.byte	0x04, 0x11
        /*00ce*/ 	.short	(.L_41 - .L_40)
	.align		4
.L_40:
        /*00d0*/ 	.word	index@(_Z12WaituntilOnePiiiiii)
        /*00d4*/ 	.word	0x00000000


	//----- nvinfo : EIATTR_REGCOUNT
	.align		4
.L_41:
        /*00d8*/ 	.byte	0x04, 0x2f
        /*00da*/ 	.short	(.L_43 - .L_42)
	.align		4
.L_42:
        /*00dc*/ 	.word	index@(_Z7SetFlagPii)
        /*00e0*/ 	.word	0x00000008


	//----- nvinfo : EIATTR_FRAME_SIZE
	.align		4
.L_43:
        /*00e4*/ 	.byte	0x04, 0x11
        /*00e6*/ 	.short	(.L_45 - .L_44)
	.align		4
.L_44:
        /*00e8*/ 	.word	index@(_Z7SetFlagPii)
        /*00ec*/ 	.word	0x00000000


	//----- nvinfo : EIATTR_REGCOUNT
	.align		4
.L_45:
        /*00f0*/ 	.byte	0x04, 0x2f
        /*00f2*/ 	.short	(.L_47 - .L_46)
	.align		4
.L_46:
        /*00f4*/ 	.word	index@(_Z7PrintFwiii)
        /*00f8*/ 	.word	0x00000018


	//----- nvinfo : EIATTR_FRAME_SIZE
	.align		4
.L_47:
        /*00fc*/ 	.byte	0x04, 0x11
        /*00fe*/ 	.short	(.L_49 - .L_48)
	.align		4
.L_48:
        /*0100*/ 	.word	index@(_Z7PrintFwiii)
        /*0104*/ 	.word	0x00000010


	//----- nvinfo : EIATTR_REGCOUNT
	.align		4
.L_49:
        /*0108*/ 	.byte	0x04, 0x2f
        /*010a*/ 	.short	(.L_51 - .L_50)
	.align		4
.L_50:
        /*010c*/ 	.word	index@(_Z7PrintBwiii)
        /*0110*/ 	.word	0x00000018


	//----- nvinfo : EIATTR_FRAME_SIZE
	.align		4
.L_51:
        /*0114*/ 	.byte	0x04, 0x11
        /*0116*/ 	.short	(.L_53 - .L_52)
	.align		4
.L_52:
        /*0118*/ 	.word	index@(_Z7PrintBwiii)
        /*011c*/ 	.word	0x00000010


	//----- nvinfo : EIATTR_REGCOUNT
	.align		4
.L_53:
        /*0120*/ 	.byte	0x04, 0x2f
        /*0122*/ 	.short	(.L_55 - .L_54)
	.align		4
.L_54:
        /*0124*/ 	.word	index@(_Z8PrintIntPiii)
        /*0128*/ 	.word	0x00000018


	//----- nvinfo : EIATTR_FRAME_SIZE
	.align		4
.L_55:
        /*012c*/ 	.byte	0x04, 0x11
        /*012e*/ 	.short	(.L_57 - .L_56)
	.align		4
.L_56:
        /*0130*/ 	.word	index@(_Z8PrintIntPiii)
        /*0134*/ 	.word	0x00000010


	//----- nvinfo : EIATTR_REGCOUNT
	.align		4
.L_57:
        /*0138*/ 	.byte	0x04, 0x2f
        /*013a*/ 	.short	(.L_59 - .L_58)
	.align		4
.L_58:
        /*013c*/ 	.word	index@(_Z11PrintDoublePdiii)
        /*0140*/ 	.word	0x00000020


	//----- nvinfo : EIATTR_FRAME_SIZE
	.align		4
.L_59:
        /*0144*/ 	.byte	0x04, 0x11
        /*0146*/ 	.short	(.L_61 - .L_60)
	.align		4
.L_60:
        /*0148*/ 	.word	index@(_Z11PrintDoublePdiii)
        /*014c*/ 	.word	0x00000008


	//----- nvinfo : EIATTR_REGCOUNT
	.align		4
.L_61:
        /*0150*/ 	.byte	0x04, 0x2f
        /*0152*/ 	.short	(.L_63 - .L_62)
	.align		4
.L_62:
        /*0154*/ 	.word	index@(_Z10PrintEnterv)
        /*0158*/ 	.word	0x00000018


	//----- nvinfo : EIATTR_FRAME_SIZE
	.align		4
.L_63:
        /*015c*/ 	.byte	0x04, 0x11
        /*015e*/ 	.short	(.L_65 - .L_64)
	.align		4
.L_64:
        /*0160*/ 	.word	index@(_Z10PrintEnterv)
        /*0164*/ 	.word	0x00000000


	//----- nvinfo : EIATTR_MIN_STACK_SIZE
	.align		4
.L_65:
        /*0168*/ 	.byte	0x04, 0x12
        /*016a*/ 	.short	(.L_67 - .L_66)
	.align		4
.L_66:
        /*016c*/ 	.word	index@(_Z10PrintEnterv)
        /*0170*/ 	.word	0x00000000


	//----- nvinfo : EIATTR_MIN_STACK_SIZE
	.align		4
.L_67:
        /*0174*/ 	.byte	0x04, 0x12
        /*0176*/ 	.short	(.L_69 - .L_68)
	.align		4
.L_68:
        /*0178*/ 	.word	index@(_Z11PrintDoublePdiii)
        /*017c*/ 	.word	0x00000008


	//----- nvinfo : EIATTR_MIN_STACK_SIZE
	.align		4
.L_69:
        /*0180*/ 	.byte	0x04, 0x12
        /*0182*/ 	.short	(.L_71 - .L_70)
	.align		4
.L_70:
        /*0184*/ 	.word	index@(_Z8PrintIntPiii)
        /*0188*/ 	.word	0x00000010


	//----- nvinfo : EIATTR_MIN_STACK_SIZE
	.align		4
.L_71:
        /*018c*/ 	.byte	0x04, 0x12
        /*018e*/ 	.short	(.L_73 - .L_72)
	.align		4
.L_72:
        /*0190*/ 	.word	index@(_Z7PrintBwiii)
        /*0194*/ 	.word	0x00000010


	//----- nvinfo : EIATTR_MIN_STACK_SIZE
	.align		4
.L_73:
        /*0198*/ 	.byte	0x04, 0x12
        /*019a*/ 	.short	(.L_75 - .L_74)
	.align		4
.L_74:
        /*019c*/ 	.word	index@(_Z7PrintFwiii)
        /*01a0*/ 	.word	0x00000010


	//----- nvinfo : EIATTR_MIN_STACK_SIZE
	.align		4
.L_75:
        /*01a4*/ 	.byte	0x04, 0x12
        /*01a6*/ 	.short	(.L_77 - .L_76)
	.align		4
.L_76:
        /*01a8*/ 	.word	index@(_Z7SetFlagPii)
        /*01ac*/ 	.word	0x00000000


	//----- nvinfo : EIATTR_MIN_STACK_SIZE
	.align		4
.L_77:
        /*01b0*/ 	.byte	0x04, 0x12
        /*01b2*/ 	.short	(.L_79 - .L_78)
	.align		4
.L_78:
        /*01b4*/ 	.word	index@(_Z12WaituntilOnePiiiiii)
        /*01b8*/ 	.word	0x00000000


	//----- nvinfo : EIATTR_MIN_STACK_SIZE
	.align		4
.L_79:
        /*01bc*/ 	.byte	0x04, 0x12
        /*01be*/ 	.short	(.L_81 - .L_80)
	.align		4
.L_80:
        /*01c0*/ 	.word	index@(_Z13WaituntilZeroPiiiiii)
        /*01c4*/ 	.word	0x00000000


	//----- nvinfo : EIATTR_MIN_STACK_SIZE
	.align		4
.L_81:
        /*01c8*/ 	.byte	0x04, 0x12
        /*01ca*/ 	.short	(.L_83 - .L_82)
	.align		4
.L_82:
        /*01cc*/ 	.word	index@(_Z7SoftmaxPddi)
        /*01d0*/ 	.word	0x00000000


	//----- nvinfo : EIATTR_MIN_STACK_SIZE
	.align		4
.L_83:
        /*01d4*/ 	.byte	0x04, 0x12
        /*01d6*/ 	.short	(.L_85 - .L_84)
	.align		4
.L_84:
        /*01d8*/ 	.word	index@(_Z11ExponentialPdi)
        /*01dc*/ 	.word	0x00000000


	//----- nvinfo : EIATTR_MIN_STACK_SIZE
	.align		4
.L_85:
        /*01e0*/ 	.byte	0x04, 0x12
        /*01e2*/ 	.short	(.L_87 - .L_86)
	.align		4
.L_86:
        /*01e4*/ 	.word	index@(_Z7SigmoidPdi)
        /*01e8*/ 	.word	0x00000000


	//----- nvinfo : EIATTR_MIN_STACK_SIZE
	.align		4
.L_87:
        /*01ec*/ 	.byte	0x04, 0x12
        /*01ee*/ 	.short	(.L_89 - .L_88)
	.align		4
.L_88:
        /*01f0*/ 	.word	index@(_Z12UpdateWeightPdS_S_iid)
        /*01f4*/ 	.word	0x00000000


	//----- nvinfo : EIATTR_MIN_STACK_SIZE
	.align		4
.L_89:
        /*01f8*/ 	.byte	0x04, 0x12
        /*01fa*/ 	.short	(.L_91 - .L_90)
	.align		4
.L_90:
        /*01fc*/ 	.word	index@(_Z19GetHiddenLayerDeltaPdS_S_S_i)
        /*0200*/ 	.word	0x00000000


	//----- nvinfo : EIATTR_MIN_STACK_SIZE
	.align		4
.L_91:
        /*0204*/ 	.byte	0x04, 0x12
        /*0206*/ 	.short	(.L_93 - .L_92)
	.align		4
.L_92:
        /*0208*/ 	.word	index@(_Z19GetOutputLayerDeltaPdS_S_ii)
        /*020c*/ 	.word	0x00000000
.L_93:


//--------------------- .nv.compat                --------------------------
	.section	.nv.compat,"",@"SHT_CUDA_COMPAT_INFO"
	.align	4
        /*0000*/ 	.byte	0x02, 0x09, 0x00, 0x00, 0x02, 0x02, 0x01, 0x00, 0x02, 0x05, 0x05, 0x00, 0x03, 0x07, 0x01, 0x01
        /*0010*/ 	.byte	0x02, 0x03, 0x00, 0x00, 0x02, 0x06, 0x01, 0x00, 0x04, 0x0b, 0x08, 0x00, 0x01, 0x00, 0x00, 0x00
        /*0020*/ 	.byte	0x00, 0x00, 0x00, 0x00


//--------------------- .nv.info._Z10PrintEnterv  --------------------------
	.section	.nv.info._Z10PrintEnterv,"",@"SHT_CUDA_INFO"
	.sectionflags	@""
	.align	4


	//----- nvinfo : EIATTR_CUDA_API_VERSION
	.align		4
        /*0000*/ 	.byte	0x04, 0x37
        /*0002*/ 	.short	(.L_95 - .L_94)
.L_94:
        /*0004*/ 	.word	0x00000082


	//----- nvinfo : EIATTR_SPARSE_MMA_MASK
	.align		4
.L_95:
        /*0008*/ 	.byte	0x03, 0x50
        /*000a*/ 	.short	0x0000


	//----- nvinfo : EIATTR_MAXREG_COUNT
	.align		4
        /*000c*/ 	.byte	0x03, 0x1b
        /*000e*/ 	.short	0x00ff


	//----- nvinfo : EIATTR_EXTERNS
	.align		4
        /*0010*/ 	.byte	0x04, 0x0f
        /*0012*/ 	.short	(.L_97 - .L_96)


	//   ....[0]....
	.align		4
.L_96:
        /*0014*/ 	.word	index@(vprintf)


	//----- nvinfo : EIATTR_MERCURY_ISA_VERSION
	.align		4
.L_97:
        /*0018*/ 	.byte	0x03, 0x5f
        /*001a*/ 	.short	0x0101


	//----- nvinfo : EIATTR_VRC_CTA_INIT_COUNT
	.align		4
        /*001c*/ 	.byte	0x02, 0x4a
	.zero		1
	.zero		1


	//----- nvinfo : EIATTR_SYSCALL_OFFSETS
	.align		4
        /*0020*/ 	.byte	0x04, 0x46
        /*0022*/ 	.short	(.L_99 - .L_98)


	//   ....[0]....
.L_98:
        /*0024*/ 	.word	0x00000080


	//----- nvinfo : EIATTR_EXIT_INSTR_OFFSETS
	.align		4
.L_99:
        /*0028*/ 	.byte	0x04, 0x1c
        /*002a*/ 	.short	(.L_101 - .L_100)


	//   ....[0]....
.L_100:
        /*002c*/ 	.word	0x00000090


	//----- nvinfo : EIATTR_SW_WAR
	.align		4
.L_101:
        /*0030*/ 	.byte	0x04, 0x36
        /*0032*/ 	.short	(.L_103 - .L_102)
.L_102:
        /*0034*/ 	.word	0x00000008
.L_103:


//--------------------- .nv.info._Z11PrintDoublePdiii --------------------------
	.section	.nv.info._Z11PrintDoublePdiii,"",@"SHT_CUDA_INFO"
	.sectionflags	@""
	.align	4


	//----- nvinfo : EIATTR_CUDA_API_VERSION
	.align		4
        /*0000*/ 	.byte	0x04, 0x37
        /*0002*/ 	.short	(.L_105 - .L_104)
.L_104:
        /*0004*/ 	.word	0x00000082


	//----- nvinfo : EIATTR_KPARAM_INFO
	.align		4
.L_105:
        /*0008*/ 	.byte	0x04, 0x17
        /*000a*/ 	.short	(.L_107 - .L_106)
.L_106:
        /*000c*/ 	.word	0x00000000
        /*0010*/ 	.short	0x0003
        /*0012*/ 	.short	0x0010
        /*0014*/ 	.byte	0x00, 0xf0, 0x11, 0x00


	//----- nvinfo : EIATTR_KPARAM_INFO
	.align		4
.L_107:
        /*0018*/ 	.byte	0x04, 0x17
        /*001a*/ 	.short	(.L_109 - .L_108)
.L_108:
        /*001c*/ 	.word	0x00000000
        /*0020*/ 	.short	0x0002
        /*0022*/ 	.short	0x000c
        /*0024*/ 	.byte	0x00, 0xf0, 0x11, 0x00


	//----- nvinfo : EIATTR_KPARAM_INFO
	.align		4
.L_109:
        /*0028*/ 	.byte	0x04, 0x17
        /*002a*/ 	.short	(.L_111 - .L_110)
.L_110:
        /*002c*/ 	.word	0x00000000
        /*0030*/ 	.short	0x0001
        /*0032*/ 	.short	0x0008
        /*0034*/ 	.byte	0x00, 0xf0, 0x11, 0x00


	//----- nvinfo : EIATTR_KPARAM_INFO
	.align		4
.L_111:
        /*0038*/ 	.byte	0x04, 0x17
        /*003a*/ 	.short	(.L_113 - .L_112)
.L_112:
        /*003c*/ 	.word	0x00000000
        /*0040*/ 	.short	0x0000
        /*0042*/ 	.short	0x0000
        /*0044*/ 	.byte	0x00, 0xf5, 0x21, 0x00


	//----- nvinfo : EIATTR_SPARSE_MMA_MASK
	.align		4
.L_113:
        /*0048*/ 	.byte	0x03, 0x50
        /*004a*/ 	.short	0x0000


	//----- nvinfo : EIATTR_MAXREG_COUNT
	.align		4
        /*004c*/ 	.byte	0x03, 0x1b
        /*004e*/ 	.short	0x00ff


	//----- nvinfo : EIATTR_EXTERNS
	.align		4
        /*0050*/ 	.byte	0x04, 0x0f
        /*0052*/ 	.short	(.L_115 - .L_114)


	//   ....[0]....
	.align		4
.L_114:
        /*0054*/ 	.word	index@(vprintf)


	//----- nvinfo : EIATTR_MERCURY_ISA_VERSION
	.align		4
.L_115:
        /*0058*/ 	.byte	0x03, 0x5f
        /*005a*/ 	.short	0x0101


	//----- nvinfo : EIATTR_VRC_CTA_INIT_COUNT
	.align		4
        /*005c*/ 	.byte	0x02, 0x4a
	.zero		1
	.zero		1


	//----- nvinfo : EIATTR_SYSCALL_OFFSETS
	.align		4
        /*0060*/ 	.byte	0x04, 0x46
        /*0062*/ 	.short	(.L_117 - .L_116)


	//   ....[0]....
.L_116:
        /*0064*/ 	.word	0x00000100


	//   ....[1]....
        /*0068*/ 	.word	0x000002f0


	//   ....[2]....
        /*006c*/ 	.word	0x000003c0


	//   ....[3]....
        /*0070*/ 	.word	0x00000480


	//   ....[4]....
        /*0074*/ 	.word	0x00000540


	//   ....[5]....
        /*0078*/ 	.word	0x00000600


	//   ....[6]....
        /*007c*/ 	.word	0x000006c0


	//   ....[7]....
        /*0080*/ 	.word	0x00000780


	//   ....[8]....
        /*0084*/ 	.word	0x00000840


	//   ....[9]....
        /*0088*/ 	.word	0x00000900


	//   ....[10]....
        /*008c*/ 	.word	0x000009c0


	//   ....[11]....
        /*0090*/ 	.word	0x00000a80


	//   ....[12]....
        /*0094*/ 	.word	0x00000b40


	//   ....[13]....
        /*0098*/ 	.word	0x00000c00


	//   ....[14]....
        /*009c*/ 	.word	0x00000cc0


	//   ....[15]....
        /*00a0*/ 	.word	0x00000d80


	//   ....[16]....
        /*00a4*/ 	.word	0x00000e40


	//   ....[17]....
        /*00a8*/ 	.word	0x00001000


	//   ....[18]....
        /*00ac*/ 	.word	0x000010c0


	//   ....[19]....
        /*00b0*/ 	.word	0x00001180


	//   ....[20]....
        /*00b4*/ 	.word	0x00001240


	//   ....[21]....
        /*00b8*/ 	.word	0x00001300


	//   ....[22]....
        /*00bc*/ 	.word	0x000013c0


	//   ....[23]....
        /*00c0*/ 	.word	0x00001480


	//   ....[24]....
        /*00c4*/ 	.word	0x00001540


	//   ....[25]....
        /*00c8*/ 	.word	0x000016c0


	//   ....[26]....
        /*00cc*/ 	.word	0x00001780


	//   ....[27]....
        /*00d0*/ 	.word	0x00001840


	//   ....[28]....
        /*00d4*/ 	.word	0x00001900


	//   ....[29]....
        /*00d8*/ 	.word	0x00001a80


	//   ....[30]....
        /*00dc*/ 	.word	0x00001b40


	//----- nvinfo : EIATTR_EXIT_INSTR_OFFSETS
	.align		4
.L_117:
        /*00e0*/ 	.byte	0x04, 0x1c
        /*00e2*/ 	.short	(.L_119 - .L_118)


	//   ....[0]....
.L_118:
        /*00e4*/ 	.word	0x00001b50


	//----- nvinfo : EIATTR_CRS_STACK_SIZE
	.align		4
.L_119:
        /*00e8*/ 	.byte	0x04, 0x1e
        /*00ea*/ 	.short	(.L_121 - .L_120)
.L_120:
        /*00ec*/ 	.word	0x00000000


	//----- nvinfo : EIATTR_CBANK_PARAM_SIZE
	.align		4
.L_121:
        /*00f0*/ 	.byte	0x03, 0x19
        /*00f2*/ 	.short	0x0014


	//----- nvinfo : EIATTR_PARAM_CBANK
	.align		4
        /*00f4*/ 	.byte	0x04, 0x0a
        /*00f6*/ 	.short	(.L_123 - .L_122)
	.align		4
.L_122:
        /*00f8*/ 	.word	index@(.nv.constant0._Z11PrintDoublePdiii)
        /*00fc*/ 	.short	0x0380
        /*00fe*/ 	.short	0x0014


	//----- nvinfo : EIATTR_SW_WAR
	.align		4
.L_123:
        /*0100*/ 	.byte	0x04, 0x36
        /*0102*/ 	.short	(.L_125 - .L_124)
.L_124:
        /*0104*/ 	.word	0x00000008
.L_125:


//--------------------- .nv.info._Z8PrintIntPiii  --------------------------
	.section	.nv.info._Z8PrintIntPiii,"",@"SHT_CUDA_INFO"
	.sectionflags	@""
	.align	4


	//----- nvinfo : EIATTR_CUDA_API_VERSION
	.align		4
        /*0000*/ 	.byte	0x04, 0x37
        /*0002*/ 	.short	(.L_127 - .L_126)
.L_126:
        /*0004*/ 	.word	0x00000082


	//----- nvinfo : EIATTR_KPARAM_INFO
	.align		4
.L_127:
        /*0008*/ 	.byte	0x04, 0x17
        /*000a*/ 	.short	(.L_129 - .L_128)
.L_128:
        /*000c*/ 	.word	0x00000000
        /*0010*/ 	.short	0x0002
        /*0012*/ 	.short	0x000c
        /*0014*/ 	.byte	0x00, 0xf0, 0x11, 0x00


	//----- nvinfo : EIATTR_KPARAM_INFO
	.align		4
.L_129:
        /*0018*/ 	.byte	0x04, 0x17
        /*001a*/ 	.short	(.L_131 - .L_130)
.L_130:
        /*001c*/ 	.word	0x00000000
        /*0020*/ 	.short	0x0001
        /*0022*/ 	.short	0x0008
        /*0024*/ 	.byte	0x00, 0xf0, 0x11, 0x00


	//----- nvinfo : EIATTR_KPARAM_INFO
	.align		4
.L_131:
        /*0028*/ 	.byte	0x04, 0x17
        /*002a*/ 	.short	(.L_133 - .L_132)
.L_132:
        /*002c*/ 	.word	0x00000000
        /*0030*/ 	.short	0x0000
        /*0032*/ 	.short	0x0000
        /*0034*/ 	.byte	0x00, 0xf5, 0x21, 0x00


	//----- nvinfo : EIATTR_SPARSE_MMA_MASK
	.align		4
.L_133:
        /*0038*/ 	.byte	0x03, 0x50
        /*003a*/ 	.short	0x0000


	//----- nvinfo : EIATTR_MAXREG_COUNT
	.align		4
        /*003c*/ 	.byte	0x03, 0x1b
        /*003e*/ 	.short	0x00ff


	//----- nvinfo : EIATTR_EXTERNS
	.align		4
        /*0040*/ 	.byte	0x04, 0x0f
        /*0042*/ 	.short	(.L_135 - .L_134)


	//   ....[0]....
	.align		4
.L_134:
        /*0044*/ 	.word	index@(vprintf)


	//----- nvinfo : EIATTR_MERCURY_ISA_VERSION
	.align		4
.L_135:
        /*0048*/ 	.byte	0x03, 0x5f
        /*004a*/ 	.short	0x0101


	//----- nvinfo : EIATTR_VRC_CTA_INIT_COUNT
	.align		4
        /*004c*/ 	.byte	0x02, 0x4a
	.zero		1
	.zero		1


	//----- nvinfo : EIATTR_SYSCALL_OFFSETS
	.align		4
        /*0050*/ 	.byte	0x04, 0x46
        /*0052*/ 	.short	(.L_137 - .L_136)


	//   ....[0]....
.L_136:
        /*0054*/ 	.word	0x00000150


	//----- nvinfo : EIATTR_EXIT_INSTR_OFFSETS
	.align		4
.L_137:
        /*0058*/ 	.byte	0x04, 0x1c
        /*005a*/ 	.short	(.L_139 - .L_138)


	//   ....[0]....
.L_138:
        /*005c*/ 	.word	0x00000160


	//----- nvinfo : EIATTR_CBANK_PARAM_SIZE
	.align		4
.L_139:
        /*0060*/ 	.byte	0x03, 0x19
        /*0062*/ 	.short	0x0010


	//----- nvinfo : EIATTR_PARAM_CBANK
	.align		4
        /*0064*/ 	.byte	0x04, 0x0a
        /*0066*/ 	.short	(.L_141 - .L_140)
	.align		4
.L_140:
        /*0068*/ 	.word	index@(.nv.constant0._Z8PrintIntPiii)
        /*006c*/ 	.short	0x0380
        /*006e*/ 	.short	0x0010


	//----- nvinfo : EIATTR_SW_WAR
	.align		4
.L_141:
        /*0070*/ 	.byte	0x04, 0x36
        /*0072*/ 	.short	(.L_143 - .L_142)
.L_142:
        /*0074*/ 	.word	0x00000008
.L_143:


//--------------------- .nv.info._Z7PrintBwiii    --------------------------
	.section	.nv.info._Z7PrintBwiii,"",@"SHT_CUDA_INFO"
	.sectionflags	@""
	.align	4


	//----- nvinfo : EIATTR_CUDA_API_VERSION
	.align		4
        /*0000*/ 	.byte	0x04, 0x37
        /*0002*/ 	.short	(.L_145 - .L_144)
.L_144:
        /*0004*/ 	.word	0x00000082


	//----- nvinfo : EIATTR_KPARAM_INFO
	.align		4
.L_145:
        /*0008*/ 	.byte	0x04, 0x17
        /*000a*/ 	.short	(.L_147 - .L_146)
.L_146:
        /*000c*/ 	.word	0x00000000
        /*0010*/ 	.short	0x0002
        /*0012*/ 	.short	0x0008
        /*0014*/ 	.byte	0x00, 0xf0, 0x11, 0x00


	//----- nvinfo : EIATTR_KPARAM_INFO
	.align		4
.L_147:
        /*0018*/ 	.byte	0x04, 0x17
        /*001a*/ 	.short	(.L_149 - .L_148)
.L_148:
        /*001c*/ 	.word	0x00000000
        /*0020*/ 	.short	0x0001
        /*0022*/ 	.short	0x0004
        /*0024*/ 	.byte	0x00, 0xf0, 0x11, 0x00


	//----- nvinfo : EIATTR_KPARAM_INFO
	.align		4
.L_149:
        /*0028*/ 	.byte	0x04, 0x17
        /*002a*/ 	.short	(.L_151 - .L_150)
.L_150:
        /*002c*/ 	.word	0x00000000
        /*0030*/ 	.short	0x0000
        /*0032*/ 	.short	0x0000
        /*0034*/ 	.byte	0x00, 0xf0, 0x11, 0x00


	//----- nvinfo : EIATTR_SPARSE_MMA_MASK
	.align		4
.L_151:
        /*0038*/ 	.byte	0x03, 0x50
        /*003a*/ 	.short	0x0000


	//----- nvinfo : EIATTR_MAXREG_COUNT
	.align		4
        /*003c*/ 	.byte	0x03, 0x1b
        /*003e*/ 	.short	0x00ff


	//----- nvinfo : EIATTR_EXTERNS
	.align		4
        /*0040*/ 	.byte	0x04, 0x0f
        /*0042*/ 	.short	(.L_153 - .L_152)


	//   ....[0]....
	.align		4
.L_152:
        /*0044*/ 	.word	index@(vprintf)


	//----- nvinfo : EIATTR_MERCURY_ISA_VERSION
	.align		4
.L_153:
        /*0048*/ 	.byte	0x03, 0x5f
        /*004a*/ 	.short	0x0101


	//----- nvinfo : EIATTR_VRC_CTA_INIT_COUNT
	.align		4
        /*004c*/ 	.byte	0x02, 0x4a
	.zero		1
	.zero		1


	//----- nvinfo : EIATTR_SYSCALL_OFFSETS
	.align		4
        /*0050*/ 	.byte	0x04, 0x46
        /*0052*/ 	.short	(.L_155 - .L_154)


	//   ....[0]....
.L_154:
        /*0054*/ 	.word	0x00000100


	//----- nvinfo : EIATTR_EXIT_INSTR_OFFSETS
	.align		4
.L_155:
        /*0058*/ 	.byte	0x04, 0x1c
        /*005a*/ 	.short	(.L_157 - .L_156)


	//   ....[0]....
.L_156:
        /*005c*/ 	.word	0x00000110


	//----- nvinfo : EIATTR_CBANK_PARAM_SIZE
	.align		4
.L_157:
        /*0060*/ 	.byte	0x03, 0x19
        /*0062*/ 	.short	0x000c


	//----- nvinfo : EIATTR_PARAM_CBANK
	.align		4
        /*0064*/ 	.byte	0x04, 0x0a
        /*0066*/ 	.short	(.L_159 - .L_158)
	.align		4
.L_158:
        /*0068*/ 	.word	index@(.nv.constant0._Z7PrintBwiii)
        /*006c*/ 	.short	0x0380
        /*006e*/ 	.short	0x000c


	//----- nvinfo : EIATTR_SW_WAR
	.align		4
.L_159:
        /*0070*/ 	.byte	0x04, 0x36
        /*0072*/ 	.short	(.L_161 - .L_160)
.L_160:
        /*0074*/ 	.word	0x00000008
.L_161:


//--------------------- .nv.info._Z7PrintFwiii    --------------------------
	.section	.nv.info._Z7PrintFwiii,"",@"SHT_CUDA_INFO"
	.sectionflags	@""
	.align	4


	//----- nvinfo : EIATTR_CUDA_API_VERSION
	.align		4
        /*0000*/ 	.byte	0x04, 0x37
        /*0002*/ 	.short	(.L_163 - .L_162)
.L_162:
        /*0004*/ 	.word	0x00000082


	//----- nvinfo : EIATTR_KPARAM_INFO
	.align		4
.L_163:
        /*0008*/ 	.byte	0x04, 0x17
        /*000a*/ 	.short	(.L_165 - .L_164)
.L_164:
        /*000c*/ 	.word	0x00000000
        /*0010*/ 	.short	0x0002
        /*0012*/ 	.short	0x0008
        /*0014*/ 	.byte	0x00, 0xf0, 0x11, 0x00


	//----- nvinfo : EIATTR_KPARAM_INFO
	.align		4
.L_165:
        /*0018*/ 	.byte	0x04, 0x17
        /*001a*/ 	.short	(.L_167 - .L_166)
.L_166:
        /*001c*/ 	.word	0x00000000
        /*0020*/ 	.short	0x0001
        /*0022*/ 	.short	0x0004
        /*0024*/ 	.byte	0x00, 0xf0, 0x11, 0x00


	//----- nvinfo : EIATTR_KPARAM_INFO
	.align		4
.L_167:
        /*0028*/ 	.byte	0x04, 0x17
        /*002a*/ 	.short	(.L_169 - .L_168)
.L_168:
        /*002c*/ 	.word	0x00000000
        /*0030*/ 	.short	0x0000
        /*0032*/ 	.short	0x0000
        /*0034*/ 	.byte	0x00, 0xf0, 0x11, 0x00


	//----- nvinfo : EIATTR_SPARSE_MMA_MASK
	.align		4
.L_169:
        /*0038*/ 	.byte	0x03, 0x50
        /*003a*/ 	.short	0x0000


	//----- nvinfo : EIATTR_MAXREG_COUNT
	.align		4
        /*003c*/ 	.byte	0x03, 0x1b
        /*003e*/ 	.short	0x00ff


	//----- nvinfo : EIATTR_EXTERNS
	.align		4
        /*0040*/ 	.byte	0x04, 0x0f
        /*0042*/ 	.short	(.L_171 - .L_170)


	//   ....[0]....
	.align		4
.L_170:
        /*0044*/ 	.word	index@(vprintf)


	//----- nvinfo : EIATTR_MERCURY_ISA_VERSION
	.align		4
.L_171:
        /*0048*/ 	.byte	0x03, 0x5f
        /*004a*/ 	.short	0x0101


	//----- nvinfo : EIATTR_VRC_CTA_INIT_COUNT
	.align		4
        /*004c*/ 	.byte	0x02, 0x4a
	.zero		1
	.zero		1


	//----- nvinfo : EIATTR_SYSCALL_OFFSETS
	.align		4
        /*0050*/ 	.byte	0x04, 0x46
        /*0052*/ 	.short	(.L_173 - .L_172)


	//   ....[0]....
.L_172:
        /*0054*/ 	.word	0x00000100


	//----- nvinfo : EIATTR_EXIT_INSTR_OFFSETS
	.align		4
.L_173:
        /*0058*/ 	.byte	0x04, 0x1c
        /*005a*/ 	.short	(.L_175 - .L_174)


	//   ....[0]....
.L_174:
        /*005c*/ 	.word	0x00000110


	//----- nvinfo : EIATTR_CBANK_PARAM_SIZE
	.align		4
.L_175:
        /*0060*/ 	.byte	0x03, 0x19
        /*0062*/ 	.short	0x000c


	//----- nvinfo : EIATTR_PARAM_CBANK
	.align		4
        /*0064*/ 	.byte	0x04, 0x0a
        /*0066*/ 	.short	(.L_177 - .L_176)
	.align		4
.L_176:
        /*0068*/ 	.word	index@(.nv.constant0._Z7PrintFwiii)
        /*006c*/ 	.short	0x0380
        /*006e*/ 	.short	0x000c


	//----- nvinfo : EIATTR_SW_WAR
	.align		4
.L_177:
        /*0070*/ 	.byte	0x04, 0x36
        /*0072*/ 	.short	(.L_179 - .L_178)
.L_178:
        /*0074*/ 	.word	0x00000008
.L_179:


//--------------------- .nv.info._Z7SetFlagPii    --------------------------
	.section	.nv.info._Z7SetFlagPii,"",@"SHT_CUDA_INFO"
	.sectionflags	@""
	.align	4


	//----- nvinfo : EIATTR_CUDA_API_VERSION
	.align		4
        /*0000*/ 	.byte	0x04, 0x37
        /*0002*/ 	.short	(.L_181 - .L_180)
.L_180:
        /*0004*/ 	.word	0x00000082


	//----- nvinfo : EIATTR_KPARAM_INFO
	.align		4
.L_181:
        /*0008*/ 	.byte	0x04, 0x17
        /*000a*/ 	.short	(.L_183 - .L_182)
.L_182:
        /*000c*/ 	.word	0x00000000
        /*0010*/ 	.short	0x0001
        /*0012*/ 	.short	0x0008
        /*0014*/ 	.byte	0x00, 0xf0, 0x11, 0x00


	//----- nvinfo : EIATTR_KPARAM_INFO
	.align		4
.L_183:
        /*0018*/ 	.byte	0x04, 0x17
        /*001a*/ 	.short	(.L_185 - .L_184)
.L_184:
        /*001c*/ 	.word	0x00000000
        /*0020*/ 	.short	0x0000
        /*0022*/ 	.short	0x0000
        /*0024*/ 	.byte	0x00, 0xf5, 0x21, 0x00


	//----- nvinfo : EIATTR_SPARSE_MMA_MASK
	.align		4
.L_185:
        /*0028*/ 	.byte	0x03, 0x50
        /*002a*/ 	.short	0x0000


	//----- nvinfo : EIATTR_MAXREG_COUNT
	.align		4
        /*002c*/ 	.byte	0x03, 0x1b
        /*002e*/ 	.short	0x00ff


	//----- nvinfo : EIATTR_MERCURY_ISA_VERSION
	.align		4
        /*0030*/ 	.byte	0x03, 0x5f
        /*0032*/ 	.short	0x0101


	//----- nvinfo : EIATTR_VRC_CTA_INIT_COUNT
	.align		4
        /*0034*/ 	.byte	0x02, 0x4a
	.zero		1
	.zero		1


	//----- nvinfo : EIATTR_EXIT_INSTR_OFFSETS
	.align		4
        /*0038*/ 	.byte	0x04, 0x1c
        /*003a*/ 	.short	(.L_187 - .L_186)


	//   ....[0]....
.L_186:
        /*003c*/ 	.word	0x00000080


	//----- nvinfo : EIATTR_CBANK_PARAM_SIZE
	.align		4
.L_187:
        /*0040*/ 	.byte	0x03, 0x19
        /*0042*/ 	.short	0x000c


	//----- nvinfo : EIATTR_PARAM_CBANK
	.align		4
        /*0044*/ 	.byte	0x04, 0x0a
        /*0046*/ 	.short	(.L_189 - .L_188)
	.align		4
.L_188:
        /*0048*/ 	.word	index@(.nv.constant0._Z7SetFlagPii)
        /*004c*/ 	.short	0x0380
        /*004e*/ 	.short	0x000c


	//----- nvinfo : EIATTR_SW_WAR
	.align		4
.L_189:
        /*0050*/ 	.byte	0x04, 0x36
        /*0052*/ 	.short	(.L_191 - .L_190)
.L_190:
        /*0054*/ 	.word	0x00000008
.L_191:


//--------------------- .nv.info._Z12WaituntilOnePiiiiii --------------------------
	.section	.nv.info._Z12WaituntilOnePiiiiii,"",@"SHT_CUDA_INFO"
	.sectionflags	@""
	.align	4


	//----- nvinfo : EIATTR_CUDA_API_VERSION
	.align		4
        /*0000*/ 	.byte	0x04, 0x37
        /*0002*/ 	.short	(.L_193 - .L_192)
.L_192:
        /*0004*/ 	.word	0x00000082


	//----- nvinfo : EIATTR_KPARAM_INFO
	.align		4
.L_193:
        /*0008*/ 	.byte	0x04, 0x17
        /*000a*/ 	.short	(.L_195 - .L_194)
.L_194:
        /*000c*/ 	.word	0x00000000
        /*0010*/ 	.short	0x0005
        /*0012*/ 	.short	0x0018
        /*0014*/ 	.byte	0x00, 0xf0, 0x11, 0x00


	//----- nvinfo : EIATTR_KPARAM_INFO
	.align		4
.L_195:
        /*0018*/ 	.byte	0x04, 0x17
        /*001a*/ 	.short	(.L_197 - .L_196)
.L_196:
        /*001c*/ 	.word	0x00000000
        /*0020*/ 	.short	0x0004
        /*0022*/ 	.short	0x0014
        /*0024*/ 	.byte	0x00, 0xf0, 0x11, 0x00


	//----- nvinfo : EIATTR_KPARAM_INFO
	.align		4
.L_197:
        /*0028*/ 	.byte	0x04, 0x17
        /*002a*/ 	.short	(.L_199 - .L_198)
.L_198:
        /*002c*/ 	.word	0x00000000
        /*0030*/ 	.short	0x0003
        /*0032*/ 	.short	0x0010
        /*0034*/ 	.byte	0x00, 0xf0, 0x11, 0x00


	//----- nvinfo : EIATTR_KPARAM_INFO
	.align		4
.L_199:
        /*0038*/ 	.byte	0x04, 0x17
        /*003a*/ 	.short	(.L_201 - .L_200)
.L_200:
        /*003c*/ 	.word	0x00000000
        /*0040*/ 	.short	0x0002
        /*0042*/ 	.short	0x000c
        /*0044*/ 	.byte	0x00, 0xf0, 0x11, 0x00


	//----- nvinfo : EIATTR_KPARAM_INFO
	.align		4
.L_201:
        /*0048*/ 	.byte	0x04, 0x17
        /*004a*/ 	.short	(.L_203 - .L_202)
.L_202:
        /*004c*/ 	.word	0x00000000
        /*0050*/ 	.short	0x0001
        /*0052*/ 	.short	0x0008
        /*0054*/ 	.byte	0x00, 0xf0, 0x11, 0x00


	//----- nvinfo : EIATTR_KPARAM_INFO
	.align		4
.L_203:
        /*0058*/ 	.byte	0x04, 0x17
        /*005a*/ 	.short	(.L_205 - .L_204)
.L_204:
        /*005c*/ 	.word	0x00000000
        /*0060*/ 	.short	0x0000
        /*0062*/ 	.short	0x0000
        /*0064*/ 	.byte	0x00, 0xf5, 0x21, 0x00


	//----- nvinfo : EIATTR_SPARSE_MMA_MASK
	.align		4
.L_205:
        /*0068*/ 	.byte	0x03, 0x50
        /*006a*/ 	.short	0x0000


	//----- nvinfo : EIATTR_MAXREG_COUNT
	.align		4
        /*006c*/ 	.byte	0x03, 0x1b
        /*006e*/ 	.short	0x00ff


	//----- nvinfo : EIATTR_MERCURY_ISA_VERSION
	.align		4
        /*0070*/ 	.byte	0x03, 0x5f
        /*0072*/ 	.short	0x0101


	//----- nvinfo : EIATTR_VRC_CTA_INIT_COUNT
	.align		4
        /*0074*/ 	.byte	0x02, 0x4a
	.zero		1
	.zero		1


	//----- nvinfo : EIATTR_EXIT_INSTR_OFFSETS
	.align		4
        /*0078*/ 	.byte	0x04, 0x1c
        /*007a*/ 	.short	(.L_207 - .L_206)


	//   ....[0]....
.L_206:
        /*007c*/ 	.word	0x00000010


	//----- nvinfo : EIATTR_CBANK_PARAM_SIZE
	.align		4
.L_207:
        /*0080*/ 	.byte	0x03, 0x19
        /*0082*/ 	.short	0x001c


	//----- nvinfo : EIATTR_PARAM_CBANK
	.align		4
        /*0084*/ 	.byte	0x04, 0x0a
        /*0086*/ 	.short	(.L_209 - .L_208)
	.align		4
.L_208:
        /*0088*/ 	.word	index@(.nv.constant0._Z12WaituntilOnePiiiiii)
        /*008c*/ 	.short	0x0380
        /*008e*/ 	.short	0x001c


	//----- nvinfo : EIATTR_SW_WAR
	.align		4
.L_209:
        /*0090*/ 	.byte	0x04, 0x36
        /*0092*/ 	.short	(.L_211 - .L_210)
.L_210:
        /*0094*/ 	.word	0x00000008
.L_211:


//--------------------- .nv.info._Z13WaituntilZeroPiiiiii --------------------------
	.section	.nv.info._Z13WaituntilZeroPiiiiii,"",@"SHT_CUDA_INFO"
	.sectionflags	@""
	.align	4


	//----- nvinfo : EIATTR_CUDA_API_VERSION
	.align		4
        /*0000*/ 	.byte	0x04, 0x37
        /*0002*/ 	.short	(.L_213 - .L_212)
.L_212:
        /*0004*/ 	.word	0x00000082


	//----- nvinfo : EIATTR_KPARAM_INFO
	.align		4
.L_213:
        /*0008*/ 	.byte	0x04, 0x17
        /*000a*/ 	.short	(.L_215 - .L_214)
.L_214:
        /*000c*/ 	.word	0x00000000
        /*0010*/ 	.short	0x0005
        /*0012*/ 	.short	0x0018
        /*0014*/ 	.byte	0x00, 0xf0, 0x11, 0x00


	//----- nvinfo : EIATTR_KPARAM_INFO
	.align		4
.L_215:
        /*0018*/ 	.byte	0x04, 0x17
        /*001a*/ 	.short	(.L_217 - .L_216)
.L_216:
        /*001c*/ 	.word	0x00000000
        /*0020*/ 	.short	0x0004
        /*0022*/ 	.short	0x0014
        /*0024*/ 	.byte	0x00, 0xf0, 0x11, 0x00


	//----- nvinfo : EIATTR_KPARAM_INFO
	.align		4
.L_217:
        /*0028*/ 	.byte	0x04, 0x17
        /*002a*/ 	.short	(.L_219 - .L_218)
.L_218:
        /*002c*/ 	.word	0x00000000
        /*0030*/ 	.short	0x0003
        /*0032*/ 	.short	0x0010
        /*0034*/ 	.byte	0x00, 0xf0, 0x11, 0x00


	//----- nvinfo : EIATTR_KPARAM_INFO
	.align		4
.L_219:
        /*0038*/ 	.byte	0x04, 0x17
        /*003a*/ 	.short	(.L_221 - .L_220)
.L_220:
        /*003c*/ 	.word	0x00000000
        /*0040*/ 	.short	0x0002
        /*0042*/ 	.short	0x000c
        /*0044*/ 	.byte	0x00, 0xf0, 0x11, 0x00


	//----- nvinfo : EIATTR_KPARAM_INFO
	.align		4
.L_221:
        /*0048*/ 	.byte	0x04, 0x17
        /*004a*/ 	.short	(.L_223 - .L_222)
.L_222:
        /*004c*/ 	.word	0x00000000
        /*0050*/ 	.short	0x0001
        /*0052*/ 	.short	0x0008
        /*0054*/ 	.byte	0x00, 0xf0, 0x11, 0x00


	//----- nvinfo : EIATTR_KPARAM_INFO
	.align		4
.L_223:
        /*0058*/ 	.byte	0x04, 0x17
        /*005a*/ 	.short	(.L_225 - .L_224)
.L_224:
        /*005c*/ 	.word	0x00000000
        /*0060*/ 	.short	0x0000
        /*0062*/ 	.short	0x0000
        /*0064*/ 	.byte	0x00, 0xf5, 0x21, 0x00


	//----- nvinfo : EIATTR_SPARSE_MMA_MASK
	.align		4
.L_225:
        /*0068*/ 	.byte	0x03, 0x50
        /*006a*/ 	.short	0x0000


	//----- nvinfo : EIATTR_MAXREG_COUNT
	.align		4
        /*006c*/ 	.byte	0x03, 0x1b
        /*006e*/ 	.short	0x00ff


	//----- nvinfo : EIATTR_MERCURY_ISA_VERSION
	.align		4
        /*0070*/ 	.byte	0x03, 0x5f
        /*0072*/ 	.short	0x0101


	//----- nvinfo : EIATTR_VRC_CTA_INIT_COUNT
	.align		4
        /*0074*/ 	.byte	0x02, 0x4a
	.zero		1
	.zero		1


	//----- nvinfo : EIATTR_EXIT_INSTR_OFFSETS
	.align		4
        /*0078*/ 	.byte	0x04, 0x1c
        /*007a*/ 	.short	(.L_227 - .L_226)


	//   ....[0]....
.L_226:
        /*007c*/ 	.word	0x00000010


	//----- nvinfo : EIATTR_CBANK_PARAM_SIZE
	.align		4
.L_227:
        /*0080*/ 	.byte	0x03, 0x19
        /*0082*/ 	.short	0x001c


	//----- nvinfo : EIATTR_PARAM_CBANK
	.align		4
        /*0084*/ 	.byte	0x04, 0x0a
        /*0086*/ 	.short	(.L_229 - .L_228)
	.align		4
.L_228:
        /*0088*/ 	.word	index@(.nv.constant0._Z13WaituntilZeroPiiiiii)
        /*008c*/ 	.short	0x0380
        /*008e*/ 	.short	0x001c


	//----- nvinfo : EIATTR_SW_WAR
	.align		4
.L_229:
        /*0090*/ 	.byte	0x04, 0x36
        /*0092*/ 	.short	(.L_231 - .L_230)
.L_230:
        /*0094*/ 	.word	0x00000008
.L_231:


//--------------------- .nv.info._Z7SoftmaxPddi   --------------------------
	.section	.nv.info._Z7SoftmaxPddi,"",@"SHT_CUDA_INFO"
	.sectionflags	@""
	.align	4


	//----- nvinfo : EIATTR_CUDA_API_VERSION
	.align		4
        /*0000*/ 	.byte	0x04, 0x37
        /*0002*/ 	.short	(.L_233 - .L_232)
.L_232:
        /*0004*/ 	.word	0x00000082


	//----- nvinfo : EIATTR_KPARAM_INFO
	.align		4
.L_233:
        /*0008*/ 	.byte	0x04, 0x17
        /*000a*/ 	.short	(.L_235 - .L_234)
.L_234:
        /*000c*/ 	.word	0x00000000
        /*0010*/ 	.short	0x0002
        /*0012*/ 	.short	0x0010
        /*0014*/ 	.byte	0x00, 0xf0, 0x11, 0x00


	//----- nvinfo : EIATTR_KPARAM_INFO
	.align		4
.L_235:
        /*0018*/ 	.byte	0x04, 0x17
        /*001a*/ 	.short	(.L_237 - .L_236)
.L_236:
        /*001c*/ 	.word	0x00000000
        /*0020*/ 	.short	0x0001
        /*0022*/ 	.short	0x0008
        /*0024*/ 	.byte	0x00, 0xf0, 0x21, 0x00


	//----- nvinfo : EIATTR_KPARAM_INFO
	.align		4
.L_237:
        /*0028*/ 	.byte	0x04, 0x17
        /*002a*/ 	.short	(.L_239 - .L_238)
.L_238:
        /*002c*/ 	.word	0x00000000
        /*0030*/ 	.short	0x0000
        /*0032*/ 	.short	0x0000
        /*0034*/ 	.byte	0x00, 0xf5, 0x21, 0x00


	//----- nvinfo : EIATTR_SPARSE_MMA_MASK
	.align		4
.L_239:
        /*0038*/ 	.byte	0x03, 0x50
        /*003a*/ 	.short	0x0000


	//----- nvinfo : EIATTR_MAXREG_COUNT
	.align		4
        /*003c*/ 	.byte	0x03, 0x1b
        /*003e*/ 	.short	0x00ff


	//----- nvinfo : EIATTR_MERCURY_ISA_VERSION
	.align		4
        /*0040*/ 	.byte	0x03, 0x5f
        /*0042*/ 	.short	0x0101


	//----- nvinfo : EIATTR_VRC_CTA_INIT_COUNT
	.align		4
        /*0044*/ 	.byte	0x02, 0x4a
	.zero		1
	.zero		1


	//----- nvinfo : EIATTR_EXIT_INSTR_OFFSETS
	.align		4
        /*0048*/ 	.byte	0x04, 0x1c
        /*004a*/ 	.short	(.L_241 - .L_240)


	//   ....[0]....
.L_240:
        /*004c*/ 	.word	0x00000070


	//   ....[1]....
        /*0050*/ 	.word	0x00000230


	//----- nvinfo : EIATTR_CRS_STACK_SIZE
	.align		4
.L_241:
        /*0054*/ 	.byte	0x04, 0x1e
        /*0056*/ 	.short	(.L_243 - .L_242)
.L_242:
        /*0058*/ 	.word	0x00000000


	//----- nvinfo : EIATTR_CBANK_PARAM_SIZE
	.align		4
.L_243:
        /*005c*/ 	.byte	0x03, 0x19
        /*005e*/ 	.short	0x0014


	//----- nvinfo : EIATTR_PARAM_CBANK
	.align		4
        /*0060*/ 	.byte	0x04, 0x0a
        /*0062*/ 	.short	(.L_245 - .L_244)
	.align		4
.L_244:
        /*0064*/ 	.word	index@(.nv.constant0._Z7SoftmaxPddi)
        /*0068*/ 	.short	0x0380
        /*006a*/ 	.short	0x0014


	//----- nvinfo : EIATTR_SW_WAR
	.align		4
.L_245:
        /*006c*/ 	.byte	0x04, 0x36
        /*006e*/ 	.short	(.L_247 - .L_246)
.L_246:
        /*0070*/ 	.word	0x00000008
.L_247:


//--------------------- .nv.info._Z11ExponentialPdi --------------------------
	.section	.nv.info._Z11ExponentialPdi,"",@"SHT_CUDA_INFO"
	.sectionflags	@""
	.align	4


	//----- nvinfo : EIATTR_CUDA_API_VERSION
	.align		4
        /*0000*/ 	.byte	0x04, 0x37
        /*0002*/ 	.short	(.L_249 - .L_248)
.L_248:
        /*0004*/ 	.word	0x00000082


	//----- nvinfo : EIATTR_KPARAM_INFO
	.align		4
.L_249:
        /*0008*/ 	.byte	0x04, 0x17
        /*000a*/ 	.short	(.L_251 - .L_250)
.L_250:
        /*000c*/ 	.word	0x00000000
        /*0010*/ 	.short	0x0001
        /*0012*/ 	.short	0x0008
        /*0014*/ 	.byte	0x00, 0xf0, 0x11, 0x00


	//----- nvinfo : EIATTR_KPARAM_INFO
	.align		4
.L_251:
        /*0018*/ 	.byte	0x04, 0x17
        /*001a*/ 	.short	(.L_253 - .L_252)
.L_252:
        /*001c*/ 	.word	0x00000000
        /*0020*/ 	.short	0x0000
        /*0022*/ 	.short	0x0000
        /*0024*/ 	.byte	0x00, 0xf5, 0x21, 0x00


	//----- nvinfo : EIATTR_SPARSE_MMA_MASK
	.align		4
.L_253:
        /*0028*/ 	.byte	0x03, 0x50
        /*002a*/ 	.short	0x0000


	//----- nvinfo : EIATTR_MAXREG_COUNT
	.align		4
        /*002c*/ 	.byte	0x03, 0x1b
        /*002e*/ 	.short	0x00ff


	//----- nvinfo : EIATTR_MERCURY_ISA_VERSION
	.align		4
        /*0030*/ 	.byte	0x03, 0x5f
        /*0032*/ 	.short	0x0101


	//----- nvinfo : EIATTR_VRC_CTA_INIT_COUNT
	.align		4
        /*0034*/ 	.byte	0x02, 0x4a
	.zero		1
	.zero		1


	//----- nvinfo : EIATTR_EXIT_INSTR_OFFSETS
	.align		4
        /*0038*/ 	.byte	0x04, 0x1c
        /*003a*/ 	.short	(.L_255 - .L_254)


	//   ....[0]....
.L_254:
        /*003c*/ 	.word	0x000004b0


	//   ....[1]....
        /*0040*/ 	.word	0x000004e0


	//----- nvinfo : EIATTR_CRS_STACK_SIZE
	.align		4
.L_255:
        /*0044*/ 	.byte	0x04, 0x1e
        /*0046*/ 	.short	(.L_257 - .L_256)
.L_256:
        /*0048*/ 	.word	0x00000000


	//----- nvinfo : EIATTR_CBANK_PARAM_SIZE
	.align		4
.L_257:
        /*004c*/ 	.byte	0x03, 0x19
        /*004e*/ 	.short	0x000c


	//----- nvinfo : EIATTR_PARAM_CBANK
	.align		4
        /*0050*/ 	.byte	0x04, 0x0a
        /*0052*/ 	.short	(.L_259 - .L_258)
	.align		4
.L_258:
        /*0054*/ 	.word	index@(.nv.constant0._Z11ExponentialPdi)
        /*0058*/ 	.short	0x0380
        /*005a*/ 	.short	0x000c


	//----- nvinfo : EIATTR_SW_WAR
	.align		4
.L_259:
        /*005c*/ 	.byte	0x04, 0x36
        /*005e*/ 	.short	(.L_261 - .L_260)
.L_260:
        /*0060*/ 	.word	0x00000008
.L_261:


//--------------------- .nv.info._Z7SigmoidPdi    --------------------------
	.section	.nv.info._Z7SigmoidPdi,"",@"SHT_CUDA_INFO"
	.sectionflags	@""
	.align	4


	//----- nvinfo : EIATTR_CUDA_API_VERSION
	.align		4
        /*0000*/ 	.byte	0x04, 0x37
        /*0002*/ 	.short	(.L_263 - .L_262)
.L_262:
        /*0004*/ 	.word	0x00000082


	//----- nvinfo : EIATTR_KPARAM_INFO
	.align		4
.L_263:
        /*0008*/ 	.byte	0x04, 0x17
        /*000a*/ 	.short	(.L_265 - .L_264)
.L_264:
        /*000c*/ 	.word	0x00000000
        /*0010*/ 	.short	0x0001
        /*0012*/ 	.short	0x0008
        /*0014*/ 	.byte	0x00, 0xf0, 0x11, 0x00


	//----- nvinfo : EIATTR_KPARAM_INFO
	.align		4
.L_265:
        /*0018*/ 	.byte	0x04, 0x17
        /*001a*/ 	.short	(.L_267 - .L_266)
.L_266:
        /*001c*/ 	.word	0x00000000
        /*0020*/ 	.short	0x0000
        /*0022*/ 	.short	0x0000
        /*0024*/ 	.byte	0x00, 0xf5, 0x21, 0x00


	//----- nvinfo : EIATTR_SPARSE_MMA_MASK
	.align		4
.L_267:
        /*0028*/ 	.byte	0x03, 0x50
        /*002a*/ 	.short	0x0000


	//----- nvinfo : EIATTR_MAXREG_COUNT
	.align		4
        /*002c*/ 	.byte	0x03, 0x1b
        /*002e*/ 	.short	0x00ff


	//----- nvinfo : EIATTR_MERCURY_ISA_VERSION
	.align		4
        /*0030*/ 	.byte	0x03, 0x5f
        /*0032*/ 	.short	0x0101


	//----- nvinfo : EIATTR_VRC_CTA_INIT_COUNT
	.align		4
        /*0034*/ 	.byte	0x02, 0x4a
	.zero		1
	.zero		1


	//----- nvinfo : EIATTR_EXIT_INSTR_OFFSETS
	.align		4
        /*0038*/ 	.byte	0x04, 0x1c
        /*003a*/ 	.short	(.L_269 - .L_268)


	//   ....[0]....
.L_268:
        /*003c*/ 	.word	0x000005c0


	//   ....[1]....
        /*0040*/ 	.word	0x00000610


	//----- nvinfo : EIATTR_CRS_STACK_SIZE
	.align		4
.L_269:
        /*0044*/ 	.byte	0x04, 0x1e
        /*0046*/ 	.short	(.L_271 - .L_270)
.L_270:
        /*0048*/ 	.word	0x00000000


	//----- nvinfo : EIATTR_CBANK_PARAM_SIZE
	.align		4
.L_271:
        /*004c*/ 	.byte	0x03, 0x19
        /*004e*/ 	.short	0x000c


	//----- nvinfo : EIATTR_PARAM_CBANK
	.align		4
        /*0050*/ 	.byte	0x04, 0x0a
        /*0052*/ 	.short	(.L_273 - .L_272)
	.align		4
.L_272:
        /*0054*/ 	.word	index@(.nv.constant0._Z7SigmoidPdi)
        /*0058*/ 	.short	0x0380
        /*005a*/ 	.short	0x000c


	//----- nvinfo : EIATTR_SW_WAR
	.align		4
.L_273:
        /*005c*/ 	.byte	0x04, 0x36
        /*005e*/ 	.short	(.L_275 - .L_274)
.L_274:
        /*0060*/ 	.word	0x00000008
.L_275:


//--------------------- .nv.info._Z12UpdateWeightPdS_S_iid --------------------------
	.section	.nv.info._Z12UpdateWeightPdS_S_iid,"",@"SHT_CUDA_INFO"
	.sectionflags	@""
	.align	4


	//----- nvinfo : EIATTR_CUDA_API_VERSION
	.align		4
        /*0000*/ 	.byte	0x04, 0x37
        /*0002*/ 	.short	(.L_277 - .L_276)
.L_276:
        /*0004*/ 	.word	0x00000082


	//----- nvinfo : EIATTR_KPARAM_INFO
	.align		4
.L_277:
        /*0008*/ 	.byte	0x04, 0x17
        /*000a*/ 	.short	(.L_279 - .L_278)
.L_278:
        /*000c*/ 	.word	0x00000000
        /*0010*/ 	.short	0x0005
        /*0012*/ 	.short	0x0020
        /*0014*/ 	.byte	0x00, 0xf0, 0x21, 0x00


	//----- nvinfo : EIATTR_KPARAM_INFO
	.align		4
.L_279:
        /*0018*/ 	.byte	0x04, 0x17
        /*001a*/ 	.short	(.L_281 - .L_280)
.L_280:
        /*001c*/ 	.word	0x00000000
        /*0020*/ 	.short	0x0004
        /*0022*/ 	.short	0x001c
        /*0024*/ 	.byte	0x00, 0xf0, 0x11, 0x00


	//----- nvinfo : EIATTR_KPARAM_INFO
	.align		4
.L_281:
        /*0028*/ 	.byte	0x04, 0x17
        /*002a*/ 	.short	(.L_283 - .L_282)
.L_282:
        /*002c*/ 	.word	0x00000000
        /*0030*/ 	.short	0x0003
        /*0032*/ 	.short	0x0018
        /*0034*/ 	.byte	0x00, 0xf0, 0x11, 0x00


	//----- nvinfo : EIATTR_KPARAM_INFO
	.align		4
.L_283:
        /*0038*/ 	.byte	0x04, 0x17
        /*003a*/ 	.short	(.L_285 - .L_284)
.L_284:
        /*003c*/ 	.word	0x00000000
        /*0040*/ 	.short	0x0002
        /*0042*/ 	.short	0x0010
        /*0044*/ 	.byte	0x00, 0xf5, 0x21, 0x00


	//----- nvinfo : EIATTR_KPARAM_INFO
	.align		4
.L_285:
        /*0048*/ 	.byte	0x04, 0x17
        /*004a*/ 	.short	(.L_287 - .L_286)
.L_286:
        /*004c*/ 	.word	0x00000000
        /*0050*/ 	.short	0x0001
        /*0052*/ 	.short	0x0008
        /*0054*/ 	.byte	0x00, 0xf5, 0x21, 0x00


	//----- nvinfo : EIATTR_KPARAM_INFO
	.align		4
.L_287:
        /*0058*/ 	.byte	0x04, 0x17
        /*005a*/ 	.short	(.L_289 - .L_288)
.L_288:
        /*005c*/ 	.word	0x00000000
        /*0060*/ 	.short	0x0000
        /*0062*/ 	.short	0x0000
        /*0064*/ 	.byte	0x00, 0xf5, 0x21, 0x00


	//----- nvinfo : EIATTR_SPARSE_MMA_MASK
	.align		4
.L_289:
        /*0068*/ 	.byte	0x03, 0x50
        /*006a*/ 	.short	0x0000


	//----- nvinfo : EIATTR_MAXREG_COUNT
	.align		4
        /*006c*/ 	.byte	0x03, 0x1b
        /*006e*/ 	.short	0x00ff


	//----- nvinfo : EIATTR_MERCURY_ISA_VERSION
	.align		4
        /*0070*/ 	.byte	0x03, 0x5f
        /*0072*/ 	.short	0x0101


	//----- nvinfo : EIATTR_VRC_CTA_INIT_COUNT
	.align		4
        /*0074*/ 	.byte	0x02, 0x4a
	.zero		1
	.zero		1


	//----- nvinfo : EIATTR_EXIT_INSTR_OFFSETS
	.align		4
        /*0078*/ 	.byte	0x04, 0x1c
        /*007a*/ 	.short	(.L_291 - .L_290)


	//   ....[0]....
.L_290:
        /*007c*/ 	.word	0x00000070


	//   ....[1]....
        /*0080*/ 	.word	0x00000300


	//----- nvinfo : EIATTR_CBANK_PARAM_SIZE
	.align		4
.L_291:
        /*0084*/ 	.byte	0x03, 0x19
        /*0086*/ 	.short	0x0028


	//----- nvinfo : EIATTR_PARAM_CBANK
	.align		4
        /*0088*/ 	.byte	0x04, 0x0a
        /*008a*/ 	.short	(.L_293 - .L_292)
	.align		4
.L_292:
        /*008c*/ 	.word	index@(.nv.constant0._Z12UpdateWeightPdS_S_iid)
        /*0090*/ 	.short	0x0380
        /*0092*/ 	.short	0x0028


	//----- nvinfo : EIATTR_SW_WAR
	.align		4
.L_293:
        /*0094*/ 	.byte	0x04, 0x36
        /*0096*/ 	.short	(.L_295 - .L_294)
.L_294:
        /*0098*/ 	.word	0x00000008
.L_295:


//--------------------- .nv.info._Z19GetHiddenLayerDeltaPdS_S_S_i --------------------------
	.section	.nv.info._Z19GetHiddenLayerDeltaPdS_S_S_i,"",@"SHT_CUDA_INFO"
	.sectionflags	@""
	.align	4


	//----- nvinfo : EIATTR_CUDA_API_VERSION
	.align		4
        /*0000*/ 	.byte	0x04, 0x37
        /*0002*/ 	.short	(.L_297 - .L_296)
.L_296:
        /*0004*/ 	.word	0x00000082


	//----- nvinfo : EIATTR_KPARAM_INFO
	.align		4
.L_297:
        /*0008*/ 	.byte	0x04, 0x17
        /*000a*/ 	.short	(.L_299 - .L_298)
.L_298:
        /*000c*/ 	.word	0x00000000
        /*0010*/ 	.short	0x0004
        /*0012*/ 	.short	0x0020
        /*0014*/ 	.byte	0x00, 0xf0, 0x11, 0x00


	//----- nvinfo : EIATTR_KPARAM_INFO
	.align		4
.L_299:
        /*0018*/ 	.byte	0x04, 0x17
        /*001a*/ 	.short	(.L_301 - .L_300)
.L_300:
        /*001c*/ 	.word	0x00000000
        /*0020*/ 	.short	0x0003
        /*0022*/ 	.short	0x0018
        /*0024*/ 	.byte	0x00, 0xf5, 0x21, 0x00


	//----- nvinfo : EIATTR_KPARAM_INFO
	.align		4
.L_301:
        /*0028*/ 	.byte	0x04, 0x17
        /*002a*/ 	.short	(.L_303 - .L_302)
.L_302:
        /*002c*/ 	.word	0x00000000
        /*0030*/ 	.short	0x0002
        /*0032*/ 	.short	0x0010
        /*0034*/ 	.byte	0x00, 0xf5, 0x21, 0x00


	//----- nvinfo : EIATTR_KPARAM_INFO
	.align		4
.L_303:
        /*0038*/ 	.byte	0x04, 0x17
        /*003a*/ 	.short	(.L_305 - .L_304)
.L_304:
        /*003c*/ 	.word	0x00000000
        /*0040*/ 	.short	0x0001
        /*0042*/ 	.short	0x0008
        /*0044*/ 	.byte	0x00, 0xf5, 0x21, 0x00


	//----- nvinfo : EIATTR_KPARAM_INFO
	.align		4
.L_305:
        /*0048*/ 	.byte	0x04, 0x17
        /*004a*/ 	.short	(.L_307 - .L_306)
.L_306:
        /*004c*/ 	.word	0x00000000
        /*0050*/ 	.short	0x0000
        /*0052*/ 	.short	0x0000
        /*0054*/ 	.byte	0x00, 0xf5, 0x21, 0x00


	//----- nvinfo : EIATTR_SPARSE_MMA_MASK
	.align		4
.L_307:
        /*0058*/ 	.byte	0x03, 0x50
        /*005a*/ 	.short	0x0000


	//----- nvinfo : EIATTR_MAXREG_COUNT
	.align		4
        /*005c*/ 	.byte	0x03, 0x1b
        /*005e*/ 	.short	0x00ff


	//----- nvinfo : EIATTR_MERCURY_ISA_VERSION
	.align		4
        /*0060*/ 	.byte	0x03, 0x5f
        /*0062*/ 	.short	0x0101


	//----- nvinfo : EIATTR_VRC_CTA_INIT_COUNT
	.align		4
        /*0064*/ 	.byte	0x02, 0x4a
	.zero		1
	.zero		1


	//----- nvinfo : EIATTR_EXIT_INSTR_OFFSETS
	.align		4
        /*0068*/ 	.byte	0x04, 0x1c
        /*006a*/ 	.short	(.L_309 - .L_308)


	//   ....[0]....
.L_308:
        /*006c*/ 	.word	0x00000070


	//   ....[1]....
        /*0070*/ 	.word	0x00000190


	//----- nvinfo : EIATTR_CBANK_PARAM_SIZE
	.align		4
.L_309:
        /*0074*/ 	.byte	0x03, 0x19
        /*0076*/ 	.short	0x0024


	//----- nvinfo : EIATTR_PARAM_CBANK
	.align		4
        /*0078*/ 	.byte	0x04, 0x0a
        /*007a*/ 	.short	(.L_311 - .L_310)
	.align		4
.L_310:
        /*007c*/ 	.word	index@(.nv.constant0._Z19GetHiddenLayerDeltaPdS_S_S_i)
        /*0080*/ 	.short	0x0380
        /*0082*/ 	.short	0x0024


	//----- nvinfo : EIATTR_SW_WAR
	.align		4
.L_311:
        /*0084*/ 	.byte	0x04, 0x36
        /*0086*/ 	.short	(.L_313 - .L_312)
.L_312:
        /*0088*/ 	.word	0x00000008
.L_313:


//--------------------- .nv.info._Z19GetOutputLayerDeltaPdS_S_ii --------------------------
	.section	.nv.info._Z19GetOutputLayerDeltaPdS_S_ii,"",@"SHT_CUDA_INFO"
	.sectionflags	@""
	.align	4


	//----- nvinfo : EIATTR_CUDA_API_VERSION
	.align		4
        /*0000*/ 	.byte	0x04, 0x37
        /*0002*/ 	.short	(.L_315 - .L_314)
.L_314:
        /*0004*/ 	.word	0x00000082


	//----- nvinfo : EIATTR_KPARAM_INFO
	.align		4
.L_315:
        /*0008*/ 	.byte	0x04, 0x17
        /*000a*/ 	.short	(.L_317 - .L_316)
.L_316:
        /*000c*/ 	.word	0x00000000
        /*0010*/ 	.short	0x0004
        /*0012*/ 	.short	0x001c
        /*0014*/ 	.byte	0x00, 0xf0, 0x11, 0x00


	//----- nvinfo : EIATTR_KPARAM_INFO
	.align		4
.L_317:
        /*0018*/ 	.byte	0x04, 0x17
        /*001a*/ 	.short	(.L_319 - .L_318)
.L_318:
        /*001c*/ 	.word	0x00000000
        /*0020*/ 	.short	0x0003
        /*0022*/ 	.short	0x0018
        /*0024*/ 	.byte	0x00, 0xf0, 0x11, 0x00


	//----- nvinfo : EIATTR_KPARAM_INFO
	.align		4
.L_319:
        /*0028*/ 	.byte	0x04, 0x17
        /*002a*/ 	.short	(.L_321 - .L_320)
.L_320:
        /*002c*/ 	.word	0x00000000
        /*0030*/ 	.short	0x0002
        /*0032*/ 	.short	0x0010
        /*0034*/ 	.byte	0x00, 0xf5, 0x21, 0x00


	//----- nvinfo : EIATTR_KPARAM_INFO
	.align		4
.L_321:
        /*0038*/ 	.byte	0x04, 0x17
        /*003a*/ 	.short	(.L_323 - .L_322)
.L_322:
        /*003c*/ 	.word	0x00000000
        /*0040*/ 	.short	0x0001
        /*0042*/ 	.short	0x0008
        /*0044*/ 	.byte	0x00, 0xf5, 0x21, 0x00


	//----- nvinfo : EIATTR_KPARAM_INFO
	.align		4
.L_323:
        /*0048*/ 	.byte	0x04, 0x17
        /*004a*/ 	.short	(.L_325 - .L_324)
.L_324:
        /*004c*/ 	.word	0x00000000
        /*0050*/ 	.short	0x0000
        /*0052*/ 	.short	0x0000
        /*0054*/ 	.byte	0x00, 0xf5, 0x21, 0x00


	//----- nvinfo : EIATTR_SPARSE_MMA_MASK
	.align		4
.L_325:
        /*0058*/ 	.byte	0x03, 0x50
        /*005a*/ 	.short	0x0000


	//----- nvinfo : EIATTR_MAXREG_COUNT
	.align		4
        /*005c*/ 	.byte	0x03, 0x1b
        /*005e*/ 	.short	0x00ff


	//----- nvinfo : EIATTR_MERCURY_ISA_VERSION
	.align		4
        /*0060*/ 	.byte	0x03, 0x5f
        /*0062*/ 	.short	0x0101


	//----- nvinfo : EIATTR_VRC_CTA_INIT_COUNT
	.align		4
        /*0064*/ 	.byte	0x02, 0x4a
	.zero		1
	.zero		1


	//----- nvinfo : EIATTR_EXIT_INSTR_OFFSETS
	.align		4
        /*0068*/ 	.byte	0x04, 0x1c
        /*006a*/ 	.short	(.L_327 - .L_326)


	//   ....[0]....
.L_326:
        /*006c*/ 	.word	0x00000070


	//   ....[1]....
        /*0070*/ 	.word	0x00000170


	//   ....[2]....
        /*0074*/ 	.word	0x000001f0


	//----- nvinfo : EIATTR_CRS_STACK_SIZE
	.align		4
.L_327:
        /*0078*/ 	.byte	0x04, 0x1e
        /*007a*/ 	.short	(.L_329 - .L_328)
.L_328:
        /*007c*/ 	.word	0x00000000


	//----- nvinfo : EIATTR_CBANK_PARAM_SIZE
	.align		4
.L_329:
        /*0080*/ 	.byte	0x03, 0x19
        /*0082*/ 	.short	0x0020


	//----- nvinfo : EIATTR_PARAM_CBANK
	.align		4
        /*0084*/ 	.byte	0x04, 0x0a
        /*0086*/ 	.short	(.L_331 - .L_330)
	.align		4
.L_330:
        /*0088*/ 	.word	index@(.nv.constant0._Z19GetOutputLayerDeltaPdS_S_ii)
        /*008c*/ 	.short	0x0380
        /*008e*/ 	.short	0x0020


	//----- nvinfo : EIATTR_SW_WAR
	.align		4
.L_331:
        /*0090*/ 	.byte	0x04, 0x36
        /*0092*/ 	.short	(.L_333 - .L_332)
.L_332:
        /*0094*/ 	.word	0x00000008
.L_333:


//--------------------- .nv.callgraph             --------------------------
	.section	.nv.callgraph,"",@"SHT_CUDA_CALLGRAPH"
	.align	4
	.sectionentsize	8
	.align		4
        /*0000*/ 	.word	0x00000000
	.align		4
        /*0004*/ 	.word	0xffffffff
	.align		4
        /*0008*/ 	.word	index@(_Z10PrintEnterv)
	.align		4
        /*000c*/ 	.word	index@(vprintf)
	.align		4
        /*0010*/ 	.word	index@(_Z11PrintDoublePdiii)
	.align		4
        /*0014*/ 	.word	index@(vprintf)
	.align		4
        /*0018*/ 	.word	index@(_Z8PrintIntPiii)
	.align		4
        /*001c*/ 	.word	index@(vprintf)
	.align		4
        /*0020*/ 	.word	index@(_Z7PrintBwiii)
	.align		4
        /*0024*/ 	.word	index@(vprintf)
	.align		4
        /*0028*/ 	.word	index@(_Z7PrintFwiii)
	.align		4
        /*002c*/ 	.word	index@(vprintf)
	.align		4
        /*0030*/ 	.word	0x00000000
	.align		4
        /*0034*/ 	.word	0xfffffffe
	.align		4
        /*0038*/ 	.word	0x00000000
	.align		4
        /*003c*/ 	.word	0xfffffffd
	.align		4
        /*0040*/ 	.word	0x00000000
	.align		4
        /*0044*/ 	.word	0xfffffffc


//--------------------- .nv.constant4             --------------------------
	.section	.nv.constant4,"a",@progbits
	.align	8
	.align		8
.nv.constant4:
        /*0000*/ 	.dword	vprintf
	.align		8
        /*0008*/ 	.dword	$str
	.align		8
        /*0010*/ 	.dword	$str$1
	.align		8
        /*0018*/ 	.dword	$str$2
	.align		8
        /*0020*/ 	.dword	$str$3
	.align		8
        /*0028*/ 	.dword	$str$4
	.align		8
        /*0030*/ 	.dword	$str$5


//--------------------- .text._Z10PrintEnterv     --------------------------
	.section	.text._Z10PrintEnterv,"ax",@progbits
	.align	128
        .global         _Z10PrintEnterv
        .type           _Z10PrintEnterv,@function
        .size           _Z10PrintEnterv,(.L_x_80 - _Z10PrintEnterv)
        .other          _Z10PrintEnterv,@"STO_CUDA_ENTRY STV_DEFAULT"
_Z10PrintEnterv:
.text._Z10PrintEnterv:
[----:B------:R-:W0:Y:S01]  /*0000*/  LDC R1, c[0x0][0x37c] ;  /* 0x0000df00ff017b82 */ /* 0x000e220000000800 */
[----:B------:R-:W-:Y:S01]  /*0010*/  MOV R0, 0x0 ;  /* 0x0000000000007802 */ /* 0x000fe20000000f00 */
[----:B------:R-:W1:Y:S01]  /*0020*/  LDCU.64 UR4, c[0x4][0x30] ;  /* 0x01000600ff0477ac */ /* 0x000e620008000a00 */
[----:B------:R-:W-:-:S05]  /*0030*/  CS2R R6, SRZ ;  /* 0x0000000000067805 */ /* 0x000fca000001ff00 */
[----:B------:R2:W3:Y:S01]  /*0040*/  LDC.64 R2, c[0x4][R0] ;  /* 0x0100000000027b82 */ /* 0x0004e20000000a00 */
[----:B-1----:R-:W-:Y:S02]  /*0050*/  IMAD.U32 R4, RZ, RZ, UR4 ;  /* 0x00000004ff047e24 */ /* 0x002fe4000f8e00ff */
[----:B--2---:R-:W-:-:S07]  /*0060*/  IMAD.U32 R5, RZ, RZ, UR5 ;  /* 0x00000005ff057e24 */ /* 0x004fce000f8e00ff */
[----:B------:R-:W-:-:S07]  /*0070*/  LEPC R20, `(.L_x_0) ;  /* 0x000000001014794e */ /* 0x000fce0000000000 */
[----:B0--3--:R-:W-:Y:S05]  /*0080*/  CALL.ABS.NOINC R2 ;  /* 0x0000000002007343 */ /* 0x009fea0003c00000 */
.L_x_0:
[----:B------:R-:W-:Y:S05]  /*0090*/  EXIT ;  /* 0x000000000000794d */ /* 0x000fea0003800000 */
.L_x_1:
[----:B------:R-:W-:-:S00]  /*00a0*/  BRA `(.L_x_1) ;  /* 0xfffffffc00fc7947 */ /* 0x000fc0000383ffff */
[----:B------:R-:W-:-:S00]  /*00b0*/  NOP ;  /* 0x0000000000007918 */ /* 0x000fc00000000000 */
        /* <DEDUP_REMOVED lines=12> */
.L_x_80:


//--------------------- .text._Z11PrintDoublePdiii --------------------------
	.section	.text._Z11PrintDoublePdiii,"ax",@progbits
	.align	128
        .global         _Z11PrintDoublePdiii
        .type           _Z11PrintDoublePdiii,@function
        .size           _Z11PrintDoublePdiii,(.L_x_81 - _Z11PrintDoublePdiii)
        .other          _Z11PrintDoublePdiii,@"STO_CUDA_ENTRY STV_DEFAULT"
_Z11PrintDoublePdiii:
.text._Z11PrintDoublePdiii:
[----:B------:R-:W0:Y:S08]  /*0000*/  LDC R1, c[0x0][0x37c] ;  /* 0x0000df00ff017b82 */ /* 0x000e300000000800 */
[----:B------:R-:W1:Y:S01]  /*0010*/  LDC R10, c[0x0][0x390] ;  /* 0x0000e400ff0a7b82 */ /* 0x000e620000000800 */
[----:B------:R-:W2:Y:S01]  /*0020*/  LDCU UR4, c[0x0][0x2f8] ;  /* 0x00005f00ff0477ac */ /* 0x000ea20008000800 */
[----:B0-----:R-:W-:Y:S01]  /*0030*/  VIADD R1, R1, 0xfffffff8 ;  /* 0xfffffff801017836 */ /* 0x001fe20000000000 */
[----:B------:R-:W-:Y:S01]  /*0040*/  MOV R0, 0x0 ;  /* 0x0000000000007802 */ /* 0x000fe20000000f00 */
[----:B------:R-:W0:Y:S04]  /*0050*/  LDCU UR5, c[0x0][0x2fc] ;  /* 0x00005f80ff0577ac */ /* 0x000e280008000800 */
[----:B------:R3:W4:Y:S01]  /*0060*/  LDC.64 R8, c[0x4][R0] ;  /* 0x0100000000087b82 */ /* 0x0007220000000a00 */
[----:B------:R-:W5:Y:S01]  /*0070*/  LDCU.64 UR6, c[0x4][0x20] ;  /* 0x01000400ff0677ac */ /* 0x000f620008000a00 */
[----:B--2---:R-:W-:Y:S01]  /*0080*/  IADD3 R18, P0, PT, R1, UR4, RZ ;  /* 0x0000000401127c10 */ /* 0x004fe2000ff1e0ff */
[----:B-1----:R3:W-:Y:S04]  /*0090*/  STL [R1], R10 ;  /* 0x0000000a01007387 */ /* 0x0027e80000100800 */
[----:B0-----:R-:W-:-:S02]  /*00a0*/  IMAD.X R2, RZ, RZ, UR5, P0 ;  /* 0x00000005ff027e24 */ /* 0x001fc400080e06ff */
[----:B-----5:R-:W-:Y:S02]  /*00b0*/  IMAD.U32 R4, RZ, RZ, UR6 ;  /* 0x00000006ff047e24 */ /* 0x020fe4000f8e00ff */
[----:B------:R-:W-:Y:S02]  /*00c0*/  IMAD.U32 R5, RZ, RZ, UR7 ;  /* 0x00000007ff057e24 */ /* 0x000fe4000f8e00ff */
[----:B------:R-:W-:Y:S02]  /*00d0*/  IMAD.MOV.U32 R6, RZ, RZ, R18 ;  /* 0x000000ffff067224 */ /* 0x000fe400078e0012 */
[----:B---3--:R-:W-:-:S07]  /*00e0*/  IMAD.MOV.U32 R7, RZ, RZ, R2 ;  /* 0x000000ffff077224 */ /* 0x008fce00078e0002 */
[----:B------:R-:W-:-:S07]  /*00f0*/  LEPC R20, `(.L_x_2) ;  /* 0x000000001014794e */ /* 0x000fce0000000000 */
[----:B----4-:R-:W-:Y:S05]  /*0100*/  CALL.ABS.NOINC R8 ;  /* 0x0000000008007343 */ /* 0x010fea0003c00000 */
.L_x_2:
[----:B------:R-:W0:Y:S02]  /*0110*/  LDC R0, c[0x0][0x38c] ;  /* 0x0000e300ff007b82 */ /* 0x000e240000000800 */
[----:B0-----:R-:W-:-:S13]  /*0120*/  ISETP.GE.AND P0, PT, R0, 0x1, PT ;  /* 0x000000010000780c */ /* 0x001fda0003f06270 */
[----:B------:R-:W-:Y:S05]  /*0130*/  @!P0 BRA `(.L_x_3) ;  /* 0x0000001800648947 */ /* 0x000fea0003800000 */
[----:B------:R-:W0:Y:S01]  /*0140*/  LDC.64 R28, c[0x0][0x358] ;  /* 0x0000d600ff1c7b82 */ /* 0x000e220000000a00 */
[C---:B------:R-:W-:Y:S01]  /*0150*/  ISETP.GE.U32.AND P0, PT, R0.reuse, 0x10, PT ;  /* 0x000000100000780c */ /* 0x040fe20003f06070 */
[----:B------:R-:W-:Y:S01]  /*0160*/  IMAD.MOV.U32 R24, RZ, RZ, RZ ;  /* 0x000000ffff187224 */ /* 0x000fe200078e00ff */
[----:B------:R-:W-:-:S11]  /*0170*/  LOP3.LUT R23, R0, 0xf, RZ, 0xc0, !PT ;  /* 0x0000000f00177812 */ /* 0x000fd600078ec0ff */
[----:B------:R-:W-:Y:S05]  /*0180*/  @!P0 BRA `(.L_x_4) ;  /* 0x0000000c00408947 */ /* 0x000fea0003800000 */
[----:B------:R-:W1:Y:S01]  /*0190*/  LDCU UR4, c[0x0][0x388] ;  /* 0x00007100ff0477ac */ /* 0x000e620008000800 */
[----:B------:R-:W-:Y:S01]  /*01a0*/  LOP3.LUT R24, R0, 0x7ffffff0, RZ, 0xc0, !PT ;  /* 0x7ffffff000187812 */ /* 0x000fe200078ec0ff */
[----:B------:R-:W-:Y:S04]  /*01b0*/  BSSY.RECONVERGENT B6, `(.L_x_4) ;  /* 0x00000cd000067945 */ /* 0x000fe80003800200 */
[----:B------:R-:W-:Y:S02]  /*01c0*/  IMAD.MOV R19, RZ, RZ, -R24 ;  /* 0x000000ffff137224 */ /* 0x000fe400078e0a18 */
[----:B-1----:R-:W-:-:S07]  /*01d0*/  IMAD.U32 R25, RZ, RZ, UR4 ;  /* 0x00000004ff197e24 */ /* 0x002fce000f8e00ff */
.L_x_21:
[----:B------:R-:W1:Y:S01]  /*01e0*/  LDC.64 R16, c[0x0][0x380] ;  /* 0x0000e000ff107b82 */ /* 0x000e620000000a00 */
[----:B0-----:R-:W-:Y:S02]  /*01f0*/  R2UR UR4, R28 ;  /* 0x000000001c0472ca */ /* 0x001fe400000e0000 */
[----:B------:R-:W-:Y:S01]  /*0200*/  R2UR UR5, R29 ;  /* 0x000000001d0572ca */ /* 0x000fe200000e0000 */
[----:B-1----:R-:W-:-:S12]  /*0210*/  IMAD.WIDE R16, R25, 0x8, R16 ;  /* 0x0000000819107825 */ /* 0x002fd800078e0210 */
[----:B------:R-:W2:Y:S01]  /*0220*/  LDG.E.64 R10, desc[UR4][R16.64] ;  /* 0x00000004100a7981 */ /* 0x000ea2000c1e1b00 */
[----:B------:R-:W-:Y:S01]  /*0230*/  MOV R8, 0x0 ;  /* 0x0000000000087802 */ /* 0x000fe20000000f00 */
[----:B------:R-:W0:Y:S01]  /*0240*/  LDCU.64 UR4, c[0x4][0x28] ;  /* 0x01000500ff0477ac */ /* 0x000e220008000a00 */
[----:B------:R-:W-:Y:S01]  /*0250*/  IADD3 R19, PT, PT, R19, 0x10, RZ ;  /* 0x0000001013137810 */ /* 0x000fe20007ffe0ff */
[----:B------:R-:W-:Y:S02]  /*0260*/  IMAD.MOV.U32 R6, RZ, RZ, R18 ;  /* 0x000000ffff067224 */ /* 0x000fe400078e0012 */
[----:B------:R-:W-:Y:S01]  /*0270*/  IMAD.MOV.U32 R7, RZ, RZ, R2 ;  /* 0x000000ffff077224 */ /* 0x000fe200078e0002 */
[----:B------:R-:W1:Y:S01]  /*0280*/  LDC.64 R8, c[0x4][R8] ;  /* 0x0100000008087b82 */ /* 0x000e620000000a00 */
[----:B------:R-:W-:-:S04]  /*0290*/  ISETP.NE.AND P0, PT, R19, RZ, PT ;  /* 0x000000ff1300720c */ /* 0x000fc80003f05270 */
[----:B------:R-:W-:Y:S01]  /*02a0*/  P2R R26, PR, RZ, 0x1 ;  /* 0x00000001ff1a7803 */ /* 0x000fe20000000000 */
[----:B0-----:R-:W-:Y:S02]  /*02b0*/  IMAD.U32 R4, RZ, RZ, UR4 ;  /* 0x00000004ff047e24 */ /* 0x001fe4000f8e00ff */
[----:B------:R-:W-:Y:S01]  /*02c0*/  IMAD.U32 R5, RZ, RZ, UR5 ;  /* 0x00000005ff057e24 */ /* 0x000fe2000f8e00ff */
[----:B-12---:R0:W-:Y:S06]  /*02d0*/  STL.64 [R1], R10 ;  /* 0x0000000a01007387 */ /* 0x0061ec0000100a00 */
[----:B------:R-:W-:-:S07]  /*02e0*/  LEPC R20, `(.L_x_5) ;  /* 0x000000001014794e */ /* 0x000fce0000000000 */
[----:B0-----:R-:W-:Y:S05]  /*02f0*/  CALL.ABS.NOINC R8 ;  /* 0x0000000008007343 */ /* 0x001fea0003c00000 */
.L_x_5:
[----:B------:R-:W-:Y:S02]  /*0300*/  R2UR UR4, R28 ;  /* 0x000000001c0472ca */ /* 0x000fe400000e0000 */
[----:B------:R-:W-:-:S13]  /*0310*/  R2UR UR5, R29 ;  /* 0x000000001d0572ca */ /* 0x000fda00000e0000 */
[----:B------:R-:W2:Y:S01]  /*0320*/  LDG.E.64 R10, desc[UR4][R16.64+0x8] ;  /* 0x00000804100a7981 */ /* 0x000ea2000c1e1b00 */
[----:B------:R-:W-:Y:S01]  /*0330*/  MOV R22, 0x0 ;  /* 0x0000000000167802 */ /* 0x000fe20000000f00 */
[----:B------:R-:W0:Y:S01]  /*0340*/  LDCU.64 UR4, c[0x4][0x28] ;  /* 0x01000500ff0477ac */ /* 0x000e220008000a00 */
[----:B------:R-:W-:Y:S02]  /*0350*/  IMAD.MOV.U32 R6, RZ, RZ, R18 ;  /* 0x000000ffff067224 */ /* 0x000fe400078e0012 */
[----:B------:R1:W3:Y:S01]  /*0360*/  LDC.64 R8, c[0x4][R22] ;  /* 0x0100000016087b82 */ /* 0x0002e20000000a00 */
[----:B------:R-:W-:Y:S02]  /*0370*/  IMAD.MOV.U32 R7, RZ, RZ, R2 ;  /* 0x000000ffff077224 */ /* 0x000fe400078e0002 */
[----:B0-----:R-:W-:Y:S02]  /*0380*/  IMAD.U32 R4, RZ, RZ, UR4 ;  /* 0x00000004ff047e24 */ /* 0x001fe4000f8e00ff */
[----:B------:R-:W-:Y:S01]  /*0390*/  IMAD.U32 R5, RZ, RZ, UR5 ;  /* 0x00000005ff057e24 */ /* 0x000fe2000f8e00ff */
[----:B--23--:R1:W-:Y:S06]  /*03a0*/  STL.64 [R1], R10 ;  /* 0x0000000a01007387 */ /* 0x00c3ec0000100a00 */
[----:B------:R-:W-:-:S07]  /*03b0*/  LEPC R20, `(.L_x_6) ;  /* 0x000000001014794e */ /* 0x000fce0000000000 */
[----:B-1----:R-:W-:Y:S05]  /*03c0*/  CALL.ABS.NOINC R8 ;  /* 0x0000000008007343 */ /* 0x002fea0003c00000 */
.L_x_6:
[----:B------:R-:W-:Y:S02]  /*03d0*/  R2UR UR4, R28 ;  /* 0x000000001c0472ca */ /* 0x000fe400000e0000 */
[----:B------:R-:W-:-:S13]  /*03e0*/  R2UR UR5, R29 ;  /* 0x000000001d0572ca */ /* 0x000fda00000e0000 */
[----:B------:R-:W2:Y:S01]  /*03f0*/  LDG.E.64 R10, desc[UR4][R16.64+0x10] ;  /* 0x00001004100a7981 */ /* 0x000ea2000c1e1b00 */
[----:B------:R0:W1:Y:S01]  /*0400*/  LDC.64 R8, c[0x4][R22] ;  /* 0x0100000016087b82 */ /* 0x0000620000000a00 */
[----:B------:R-:W3:Y:S01]  /*0410*/  LDCU.64 UR4, c[0x4][0x28] ;  /* 0x01000500ff0477ac */ /* 0x000ee20008000a00 */
[----:B------:R-:W-:Y:S02]  /*0420*/  IMAD.MOV.U32 R6, RZ, RZ, R18 ;  /* 0x000000ffff067224 */ /* 0x000fe400078e0012 */
[----:B------:R-:W-:Y:S02]  /*0430*/  IMAD.MOV.U32 R7, RZ, RZ, R2 ;  /* 0x000000ffff077224 */ /* 0x000fe400078e0002 */
[----:B---3--:R-:W-:Y:S01]  /*0440*/  IMAD.U32 R4, RZ, RZ, UR4 ;  /* 0x00000004ff047e24 */ /* 0x008fe2000f8e00ff */
[----:B------:R-:W-:Y:S01]  /*0450*/  MOV R5, UR5 ;  /* 0x0000000500057c02 */ /* 0x000fe20008000f00 */
[----:B-12---:R0:W-:Y:S06]  /*0460*/  STL.64 [R1], R10 ;  /* 0x0000000a01007387 */ /* 0x0061ec0000100a00 */
[----:B------:R-:W-:-:S07]  /*0470*/  LEPC R20, `(.L_x_7) ;  /* 0x000000001014794e */ /* 0x000fce0000000000 */
[----:B0-----:R-:W-:Y:S05]  /*0480*/  CALL.ABS.NOINC R8 ;  /* 0x0000000008007343 */ /* 0x001fea0003c00000 */
.L_x_7:
[----:B------:R-:W-:Y:S02]  /*0490*/  R2UR UR4, R28 ;  /* 0x000000001c0472ca */ /* 0x000fe400000e0000 */
[----:B------:R-:W-:-:S13]  /*04a0*/  R2UR UR5, R29 ;  /* 0x000000001d0572ca */ /* 0x000fda00000e0000 */
[----:B------:R-:W2:Y:S01]  /*04b0*/  LDG.E.64 R10, desc[UR4][R16.64+0x18] ;  /* 0x00001804100a7981 */ /* 0x000ea2000c1e1b00 */
[----:B------:R0:W1:Y:S01]  /*04c0*/  LDC.64 R8, c[0x4][R22] ;  /* 0x0100000016087b82 */ /* 0x0000620000000a00 */
[----:B------:R-:W3:Y:S01]  /*04d0*/  LDCU.64 UR4, c[0x4][0x28] ;  /* 0x01000500ff0477ac */ /* 0x000ee20008000a00 */
[----:B------:R-:W-:Y:S02]  /*04e0*/  IMAD.MOV.U32 R6, RZ, RZ, R18 ;  /* 0x000000ffff067224 */ /* 0x000fe400078e0012 */
[----:B------:R-:W-:Y:S02]  /*04f0*/  IMAD.MOV.U32 R7, RZ, RZ, R2 ;  /* 0x000000ffff077224 */ /* 0x000fe400078e0002 */
[----:B---3--:R-:W-:Y:S02]  /*0500*/  IMAD.U32 R4, RZ, RZ, UR4 ;  /* 0x00000004ff047e24 */ /* 0x008fe4000f8e00ff */
[----:B------:R-:W-:Y:S01]  /*0510*/  IMAD.U32 R5, RZ, RZ, UR5 ;  /* 0x00000005ff057e24 */ /* 0x000fe2000f8e00ff */
[----:B-12---:R0:W-:Y:S06]  /*0520*/  STL.64 [R1], R10 ;  /* 0x0000000a01007387 */ /* 0x0061ec0000100a00 */
[----:B------:R-:W-:-:S07]  /*0530*/  LEPC R20, `(.L_x_8) ;  /* 0x000000001014794e */ /* 0x000fce0000000000 */
[----:B0-----:R-:W-:Y:S05]  /*0540*/  CALL.ABS.NOINC R8 ;  /* 0x0000000008007343 */ /* 0x001fea0003c00000 */
.L_x_8:
[----:B------:R-:W-:Y:S02]  /*0550*/  R2UR UR4, R28 ;  /* 0x000000001c0472ca */ /* 0x000fe400000e0000 */
[----:B------:R-:W-:-:S13]  /*0560*/  R2UR UR5, R29 ;  /* 0x000000001d0572ca */ /* 0x000fda00000e0000 */
[----:B------:R-:W2:Y:S01]  /*0570*/  LDG.E.64 R10, desc[UR4][R16.64+0x20] ;  /* 0x00002004100a7981 */ /* 0x000ea2000c1e1b00 */
[----:B------:R0:W1:Y:S01]  /*0580*/  LDC.64 R8, c[0x4][R22] ;  /* 0x0100000016087b82 */ /* 0x0000620000000a00 */
[----:B------:R-:W3:Y:S01]  /*0590*/  LDCU.64 UR4, c[0x4][0x28] ;  /* 0x01000500ff0477ac */ /* 0x000ee20008000a00 */
[----:B------:R-:W-:Y:S01]  /*05a0*/  IMAD.MOV.U32 R6, RZ, RZ, R18 ;  /* 0x000000ffff067224 */ /* 0x000fe200078e0012 */
[----:B------:R-:W-:Y:S01]  /*05b0*/  MOV R7, R2 ;  /* 0x0000000200077202 */ /* 0x000fe20000000f00 */
[----:B---3--:R-:W-:Y:S02]  /*05c0*/  IMAD.U32 R4, RZ, RZ, UR4 ;  /* 0x00000004ff047e24 */ /* 0x008fe4000f8e00ff */
[----:B------:R-:W-:Y:S01]  /*05d0*/  IMAD.U32 R5, RZ, RZ, UR5 ;  /* 0x00000005ff057e24 */ /* 0x000fe2000f8e00ff */
[----:B-12---:R0:W-:Y:S06]  /*05e0*/  STL.64 [R1], R10 ;  /* 0x0000000a01007387 */ /* 0x0061ec0000100a00 */
[----:B------:R-:W-:-:S07]  /*05f0*/  LEPC R20, `(.L_x_9) ;  /* 0x000000001014794e */ /* 0x000fce0000000000 */
[----:B0-----:R-:W-:Y:S05]  /*0600*/  CALL.ABS.NOINC R8 ;  /* 0x0000000008007343 */ /* 0x001fea0003c00000 */
.L_x_9:
        /* <DEDUP_REMOVED lines=12> */
.L_x_10:
        /* <DEDUP_REMOVED lines=12> */
.L_x_11:
        /* <DEDUP_REMOVED lines=12> */
.L_x_12:
        /* <DEDUP_REMOVED lines=12> */
.L_x_13:
[----:B------:R-:W-:Y:S02]  /*0910*/  R2UR UR4, R28 ;  /* 0x000000001c0472ca */ /* 0x000fe400000e0000 */
[----:B------:R-:W-:-:S13]  /*0920*/  R2UR UR5, R29 ;  /* 0x000000001d0572ca */ /* 0x000fda00000e0000 */
[----:B------:R-:W2:Y:S01]  /*0930*/  LDG.E.64 R10, desc[UR4][R16.64+0x48] ;  /* 0x00004804100a7981 */ /* 0x000ea2000c1e1b00 */
[----:B------:R0:W1:Y:S01]  /*0940*/  LDC.64 R8, c[0x4][R22] ;  /* 0x0100000016087b82 */ /* 0x0000620000000a00 */
[----:B------:R-:W3:Y:S01]  /*0950*/  LDCU.64 UR4, c[0x4][0x28] ;  /* 0x01000500ff0477ac */ /* 0x000ee20008000a00 */
[----:B------:R-:W-:Y:S01]  /*0960*/  MOV R6, R18 ;  /* 0x0000001200067202 */ /* 0x000fe20000000f00 */
[----:B------:R-:W-:Y:S02]  /*0970*/  IMAD.MOV.U32 R7, RZ, RZ, R2 ;  /* 0x000000ffff077224 */ /* 0x000fe400078e0002 */
[----:B---3--:R-:W-:Y:S02]  /*0980*/  IMAD.U32 R4, RZ, RZ, UR4 ;  /* 0x00000004ff047e24 */ /* 0x008fe4000f8e00ff */
[----:B------:R-:W-:Y:S01]  /*0990*/  IMAD.U32 R5, RZ, RZ, UR5 ;  /* 0x00000005ff057e24 */ /* 0x000fe2000f8e00ff */
[----:B-12---:R0:W-:Y:S06]  /*09a0*/  STL.64 [R1], R10 ;  /* 0x0000000a01007387 */ /* 0x0061ec0000100a00 */
[----:B------:R-:W-:-:S07]  /*09b0*/  LEPC R20, `(.L_x_14) ;  /* 0x000000001014794e */ /* 0x000fce0000000000 */
[----:B0-----:R-:W-:Y:S05]  /*09c0*/  CALL.ABS.NOINC R8 ;  /* 0x0000000008007343 */ /* 0x001fea0003c00000 */
.L_x_14:
        /* <DEDUP_REMOVED lines=12> */
.L_x_15:
        /* <DEDUP_REMOVED lines=12> */
.L_x_16:
        /* <DEDUP_REMOVED lines=12> */
.L_x_17:
        /* <DEDUP_REMOVED lines=12> */
.L_x_18:
[----:B------:R-:W-:Y:S02]  /*0cd0*/  R2UR UR4, R28 ;  /* 0x000000001c0472ca */ /* 0x000fe400000e0000 */
[----:B------:R-:W-:-:S13]  /*0ce0*/  R2UR UR5, R29 ;  /* 0x000000001d0572ca */ /* 0x000fda00000e0000 */
[----:B------:R-:W2:Y:S01]  /*0cf0*/  LDG.E.64 R10, desc[UR4][R16.64+0x70] ;  /* 0x00007004100a7981 */ /* 0x000ea2000c1e1b00 */
[----:B------:R0:W1:Y:S01]  /*0d00*/  LDC.64 R8, c[0x4][R22] ;  /* 0x0100000016087b82 */ /* 0x0000620000000a00 */
[----:B------:R-:W3:Y:S01]  /*0d10*/  LDCU.64 UR4, c[0x4][0x28] ;  /* 0x01000500ff0477ac */ /* 0x000ee20008000a00 */
[----:B------:R-:W-:Y:S02]  /*0d20*/  IMAD.MOV.U32 R6, RZ, RZ, R18 ;  /* 0x000000ffff067224 */ /* 0x000fe400078e0012 */
[----:B------:R-:W-:Y:S01]  /*0d30*/  IMAD.MOV.U32 R7, RZ, RZ, R2 ;  /* 0x000000ffff077224 */ /* 0x000fe200078e0002 */
[----:B---3--:R-:W-:Y:S01]  /*0d40*/  MOV R4, UR4 ;  /* 0x0000000400047c02 */ /* 0x008fe20008000f00 */
[----:B------:R-:W-:Y:S01]  /*0d50*/  IMAD.U32 R5, RZ, RZ, UR5 ;  /* 0x00000005ff057e24 */ /* 0x000fe2000f8e00ff */
[----:B-12---:R0:W-:Y:S06]  /*0d60*/  STL.64 [R1], R10 ;  /* 0x0000000a01007387 */ /* 0x0061ec0000100a00 */
[----:B------:R-:W-:-:S07]  /*0d70*/  LEPC R20, `(.L_x_19) ;  /* 0x000000001014794e */ /* 0x000fce0000000000 */
[----:B0-----:R-:W-:Y:S05]  /*0d80*/  CALL.ABS.NOINC R8 ;  /* 0x0000000008007343 */ /* 0x001fea0003c00000 */
.L_x_19:
        /* <DEDUP_REMOVED lines=12> */
.L_x_20:
[----:B------:R-:W-:Y:S01]  /*0e50*/  ISETP.NE.AND P6, PT, R26, RZ, PT ;  /* 0x000000ff1a00720c */ /* 0x000fe20003fc5270 */
[----:B------:R-:W-:-:S12]  /*0e60*/  VIADD R25, R25, 0x10 ;  /* 0x0000001019197836 */ /* 0x000fd80000000000 */
[----:B------:R-:W-:Y:S05]  /*0e70*/  @P6 BRA `(.L_x_21) ;  /* 0xfffffff000d86947 */ /* 0x000fea000383ffff */
[----:B------:R-:W-:Y:S05]  /*0e80*/  BSYNC.RECONVERGENT B6 ;  /* 0x0000000000067941 */ /* 0x000fea0003800200 */
.L_x_4:
[----:B------:R-:W-:Y:S01]  /*0e90*/  ISETP.NE.AND P0, PT, R23, RZ, PT ;  /* 0x000000ff1700720c */ /* 0x000fe20003f05270 */
[----:B------:R-:W-:-:S12]  /*0ea0*/  BSSY.RECONVERGENT B6, `(.L_x_3) ;  /* 0x00000c2000067945 */ /* 0x000fd80003800200 */
[----:B------:R-:W-:Y:S05]  /*0eb0*/  @!P0 BRA `(.L_x_22) ;  /* 0x0000000c00008947 */ /* 0x000fea0003800000 */
[----:B------:R-:W1:Y:S01]  /*0ec0*/  LDC R22, c[0x0][0x38c] ;  /* 0x0000e300ff167b82 */ /* 0x000e620000000800 */
[----:B------:R-:W-:Y:S02]  /*0ed0*/  ISETP.GE.U32.AND P0, PT, R23, 0x8, PT ;  /* 0x000000081700780c */ /* 0x000fe40003f06070 */
[----:B-1----:R-:W-:-:S11]  /*0ee0*/  LOP3.LUT R22, R22, 0x7, RZ, 0xc0, !PT ;  /* 0x0000000716167812 */ /* 0x002fd600078ec0ff */
[----:B------:R-:W-:Y:S05]  /*0ef0*/  @!P0 BRA `(.L_x_23) ;  /* 0x0000000400988947 */ /* 0x000fea0003800000 */
[----:B------:R-:W1:Y:S01]  /*0f00*/  LDC.64 R16, c[0x0][0x380] ;  /* 0x0000e000ff107b82 */ /* 0x000e620000000a00 */
[----:B------:R-:W2:Y:S01]  /*0f10*/  LDCU UR4, c[0x0][0x388] ;  /* 0x00007100ff0477ac */ /* 0x000ea20008000800 */
[----:B0-----:R-:W-:Y:S02]  /*0f20*/  R2UR UR6, R28 ;  /* 0x000000001c0672ca */ /* 0x001fe400000e0000 */
[----:B------:R-:W-:Y:S02]  /*0f30*/  R2UR UR7, R29 ;  /* 0x000000001d0772ca */ /* 0x000fe400000e0000 */
[----:B--2---:R-:W-:Y:S01]  /*0f40*/  IADD3 R3, PT, PT, R24, UR4, RZ ;  /* 0x0000000418037c10 */ /* 0x004fe2000fffe0ff */
[----:B------:R-:W0:Y:S04]  /*0f50*/  LDCU.64 UR4, c[0x4][0x28] ;  /* 0x01000500ff0477ac */ /* 0x000e280008000a00 */
[----:B-1----:R-:W-:-:S06]  /*0f60*/  IMAD.WIDE R16, R3, 0x8, R16 ;  /* 0x0000000803107825 */ /* 0x002fcc00078e0210 */
[----:B------:R-:W2:Y:S01]  /*0f70*/  LDG.E.64 R10, desc[UR6][R16.64] ;  /* 0x00000006100a7981 */ /* 0x000ea2000c1e1b00 */
[----:B------:R-:W-:Y:S01]  /*0f80*/  MOV R19, 0x0 ;  /* 0x0000000000137802 */ /* 0x000fe20000000f00 */
[----:B------:R-:W-:Y:S02]  /*0f90*/  IMAD.MOV.U32 R6, RZ, RZ, R18 ;  /* 0x000000ffff067224 */ /* 0x000fe400078e0012 */
[----:B------:R-:W-:Y:S01]  /*0fa0*/  IMAD.MOV.U32 R7, RZ, RZ, R2 ;  /* 0x000000ffff077224 */ /* 0x000fe200078e0002 */
[----:B------:R1:W3:Y:S01]  /*0fb0*/  LDC.64 R8, c[0x4][R19] ;  /* 0x0100000013087b82 */ /* 0x0002e20000000a00 */
[----:B0-----:R-:W-:Y:S02]  /*0fc0*/  IMAD.U32 R4, RZ, RZ, UR4 ;  /* 0x00000004ff047e24 */ /* 0x001fe4000f8e00ff */
[----:B------:R-:W-:Y:S01]  /*0fd0*/  IMAD.U32 R5, RZ, RZ, UR5 ;  /* 0x00000005ff057e24 */ /* 0x000fe2000f8e00ff */
[----:B--23--:R1:W-:Y:S06]  /*0fe0*/  STL.64 [R1], R10 ;  /* 0x0000000a01007387 */ /* 0x00c3ec0000100a00 */
[----:B------:R-:W-:-:S07]  /*0ff0*/  LEPC R20, `(.L_x_24) ;  /* 0x000000001014794e */ /* 0x000fce0000000000 */
[----:B-1----:R-:W-:Y:S05]  /*1000*/  CALL.ABS.NOINC R8 ;  /* 0x0000000008007343 */ /* 0x002fea0003c00000 */
.L_x_24:
        /* <DEDUP_REMOVED lines=12> */
.L_x_25:
        /* <DEDUP_REMOVED lines=12> */
.L_x_26:
        /* <DEDUP_REMOVED lines=12> */
.L_x_27:
        /* <DEDUP_REMOVED lines=12> */
.L_x_28:
        /* <DEDUP_REMOVED lines=12> */
.L_x_29:
        /* <DEDUP_REMOVED lines=12> */
.L_x_30:
        /* <DEDUP_REMOVED lines=12> */
.L_x_31:
[----:B------:R-:W-:-:S07]  /*1550*/  VIADD R24, R24, 0x8 ;  /* 0x0000000818187836 */ /* 0x000fce0000000000 */
.L_x_23:
[----:B------:R-:W-:-:S13]  /*1560*/  ISETP.NE.AND P0, PT, R22, RZ, PT ;  /* 0x000000ff1600720c */ /* 0x000fda0003f05270 */
        /* <DEDUP_REMOVED lines=8> */
[----:B------:R-:W-:Y:S01]  /*15f0*/  R2UR UR7, R29 ;  /* 0x000000001d0772ca */ /* 0x000fe200000e0000 */
[----:B--2---:R-:W-:Y:S01]  /*1600*/  VIADD R3, R24, UR4 ;  /* 0x0000000418037c36 */ /* 0x004fe20008000000 */
[----:B------:R-:W-:Y:S01]  /*1610*/  MOV R19, 0x0 ;  /* 0x0000000000137802 */ /* 0x000fe20000000f00 */
[----:B------:R-:W0:Y:S02]  /*1620*/  LDCU.64 UR4, c[0x4][0x28] ;  /* 0x01000500ff0477ac */ /* 0x000e240008000a00 */
[----:B-1----:R-:W-:-:S08]  /*1630*/  IMAD.WIDE R16, R3, 0x8, R16 ;  /* 0x0000000803107825 */ /* 0x002fd000078e0210 */
[----:B------:R-:W2:Y:S01]  /*1640*/  LDG.E.64 R10, desc[UR6][R16.64] ;  /* 0x00000006100a7981 */ /* 0x000ea2000c1e1b00 */
[----:B------:R1:W3:Y:S01]  /*1650*/  LDC.64 R8, c[0x4][R19] ;  /* 0x0100000013087b82 */ /* 0x0002e20000000a00 */
[----:B------:R-:W-:Y:S02]  /*1660*/  IMAD.MOV.U32 R6, RZ, RZ, R18 ;  /* 0x000000ffff067224 */ /* 0x000fe400078e0012 */
[----:B------:R-:W-:Y:S02]  /*1670*/  IMAD.MOV.U32 R7, RZ, RZ, R2 ;  /* 0x000000ffff077224 */ /* 0x000fe400078e0002 */
[----:B0-----:R-:W-:Y:S01]  /*1680*/  IMAD.U32 R4, RZ, RZ, UR4 ;  /* 0x00000004ff047e24 */ /* 0x001fe2000f8e00ff */
[----:B------:R-:W-:Y:S01]  /*1690*/  MOV R5, UR5 ;  /* 0x0000000500057c02 */ /* 0x000fe20008000f00 */
[----:B--23--:R1:W-:Y:S06]  /*16a0*/  STL.64 [R1], R10 ;  /* 0x0000000a01007387 */ /* 0x00c3ec0000100a00 */
[----:B------:R-:W-:-:S07]  /*16b0*/  LEPC R20, `(.L_x_33) ;  /* 0x000000001014794e */ /* 0x000fce0000000000 */
[----:B-1----:R-:W-:Y:S05]  /*16c0*/  CALL.ABS.NOINC R8 ;  /* 0x0000000008007343 */ /* 0x002fea0003c00000 */
.L_x_33:
        /* <DEDUP_REMOVED lines=12> */
.L_x_34:
        /* <DEDUP_REMOVED lines=12> */
.L_x_35:
        /* <DEDUP_REMOVED lines=12> */
.L_x_36:
[----:B------:R-:W-:-:S07]  /*1910*/  VIADD R24, R24, 0x4 ;  /* 0x0000000418187836 */ /* 0x000fce0000000000 */
.L_x_32:
[----:B------:R-:W-:-:S13]  /*1920*/  ISETP.NE.AND P0, PT, R22, RZ, PT ;  /* 0x000000ff1600720c */ /* 0x000fda0003f05270 */
[----:B------:R-:W-:Y:S05]  /*1930*/  @!P0 BRA `(.L_x_22) ;  /* 0x0000000000608947 */ /* 0x000fea0003800000 */
[----:B------:R-:W1:Y:S01]  /*1940*/  LDCU UR4, c[0x0][0x388] ;  /* 0x00007100ff0477ac */ /* 0x000e620008000800 */
[----:B------:R-:W-:Y:S02]  /*1950*/  IMAD.MOV R22, RZ, RZ, -R22 ;  /* 0x000000ffff167224 */ /* 0x000fe400078e0a16 */
[----:B-1----:R-:W-:-:S07]  /*1960*/  VIADD R24, R24, UR4 ;  /* 0x0000000418187c36 */ /* 0x002fce0008000000 */
.L_x_38:
        /* <DEDUP_REMOVED lines=18> */
.L_x_37:
[----:B------:R-:W-:Y:S01]  /*1a90*/  ISETP.NE.AND P6, PT, R22, RZ, PT ;  /* 0x000000ff1600720c */ /* 0x000fe20003fc5270 */
[----:B------:R-:W-:-:S12]  /*1aa0*/  VIADD R24, R24, 0x1 ;  /* 0x0000000118187836 */ /* 0x000fd80000000000 */
[----:B------:R-:W-:Y:S05]  /*1ab0*/  @P6 BRA `(.L_x_38) ;  /* 0xfffffffc00ac6947 */ /* 0x000fea000383ffff */
.L_x_22:
[----:B------:R-:W-:Y:S05]  /*1ac0*/  BSYNC.RECONVERGENT B6 ;  /* 0x0000000000067941 */ /* 0x000fea0003800200 */
.L_x_3:
[----:B------:R-:W-:Y:S01]  /*1ad0*/  MOV R0, 0x0 ;  /* 0x0000000000007802 */ /* 0x000fe20000000f00 */
[----:B------:R-:W1:Y:S01]  /*1ae0*/  LDCU.64 UR4, c[0x4][0x30] ;  /* 0x01000600ff0477ac */ /* 0x000e620008000a00 */
[----:B------:R-:W-:Y:S02]  /*1af0*/  CS2R R6, SRZ ;  /* 0x0000000000067805 */ /* 0x000fe4000001ff00 */
[----:B------:R2:W3:Y:S01]  /*1b00*/  LDC.64 R2, c[0x4][R0] ;  /* 0x0100000000027b82 */ /* 0x0004e20000000a00 */
[----:B-1----:R-:W-:Y:S02]  /*1b10*/  IMAD.U32 R4, RZ, RZ, UR4 ;  /* 0x00000004ff047e24 */ /* 0x002fe4000f8e00ff */
[----:B--2---:R-:W-:-:S07]  /*1b20*/  IMAD.U32 R5, RZ, RZ, UR5 ;  /* 0x00000005ff057e24 */ /* 0x004fce000f8e00ff */
[----:B------:R-:W-:-:S07]  /*1b30*/  LEPC R20, `(.L_x_39) ;  /* 0x000000001014794e */ /* 0x000fce0000000000 */
[----:B0--3--:R-:W-:Y:S05]  /*1b40*/  CALL.ABS.NOINC R2 ;  /* 0x0000000002007343 */ /* 0x009fea0003c00000 */
.L_x_39:
[----:B------:R-:W-:Y:S05]  /*1b50*/  EXIT ;  /* 0x000000000000794d */ /* 0x000fea0003800000 */
.L_x_40:
        /* <DEDUP_REMOVED lines=10> */
.L_x_81:


//--------------------- .text._Z8PrintIntPiii     --------------------------
	.section	.text._Z8PrintIntPiii,"ax",@progbits
	.align	128
        .global         _Z8PrintIntPiii
        .type           _Z8PrintIntPiii,@function
        .size           _Z8PrintIntPiii,(.L_x_82 - _Z8PrintIntPiii)
        .other          _Z8PrintIntPiii,@"STO_CUDA_ENTRY STV_DEFAULT"
_Z8PrintIntPiii:
.text._Z8PrintIntPiii:
[----:B------:R-:W0:Y:S08]  /*0000*/  LDC R1, c[0x0][0x37c] ;  /* 0x0000df00ff017b82 */ /* 0x000e300000000800 */
[----:B------:R-:W1:Y:S01]  /*0010*/  LDC.64 R2, c[0x0][0x380] ;  /* 0x0000e000ff027b82 */ /* 0x000e620000000a00 */
[----:B------:R-:W2:Y:S01]  /*0020*/  LDCU.64 UR4, c[0x0][0x358] ;  /* 0x00006b00ff0477ac */ /* 0x000ea20008000a00 */
[----:B0-----:R-:W-:-:S06]  /*0030*/  VIADD R1, R1, 0xfffffff0 ;  /* 0xfffffff001017836 */ /* 0x001fcc0000000000 */
[----:B------:R-:W1:Y:S01]  /*0040*/  LDC.64 R4, c[0x0][0x388] ;  /* 0x0000e200ff047b82 */ /* 0x000e620000000a00 */
[----:B------:R-:W0:Y:S01]  /*0050*/  LDCU.64 UR6, c[0x4][0x18] ;  /* 0x01000300ff0677ac */ /* 0x000e220008000a00 */
[----:B-1----:R-:W-:-:S06]  /*0060*/  IMAD.WIDE R2, R4, 0x4, R2 ;  /* 0x0000000404027825 */ /* 0x002fcc00078e0202 */
[----:B--2---:R-:W2:Y:S01]  /*0070*/  LDG.E R2, desc[UR4][R2.64] ;  /* 0x0000000402027981 */ /* 0x004ea2000c1e1900 */
[----:B------:R-:W-:Y:S01]  /*0080*/  IMAD.MOV.U32 R10, RZ, RZ, R5 ;  /* 0x000000ffff0a7224 */ /* 0x000fe200078e0005 */
[----:B------:R-:W-:Y:S01]  /*0090*/  MOV R11, R4 ;  /* 0x00000004000b7202 */ /* 0x000fe20000000f00 */
[----:B------:R-:W1:Y:S01]  /*00a0*/  LDCU UR4, c[0x0][0x2f8] ;  /* 0x00005f00ff0477ac */ /* 0x000e620008000800 */
[----:B------:R-:W-:Y:S01]  /*00b0*/  MOV R0, 0x0 ;  /* 0x0000000000007802 */ /* 0x000fe20000000f00 */
[----:B0-----:R-:W-:Y:S01]  /*00c0*/  IMAD.U32 R4, RZ, RZ, UR6 ;  /* 0x00000006ff047e24 */ /* 0x001fe2000f8e00ff */
[----:B------:R-:W-:Y:S01]  /*00d0*/  MOV R5, UR7 ;  /* 0x0000000700057c02 */ /* 0x000fe20008000f00 */
[----:B------:R0:W-:Y:S01]  /*00e0*/  STL.64 [R1], R10 ;  /* 0x0000000a01007387 */ /* 0x0001e20000100a00 */
[----:B------:R0:W3:Y:S01]  /*00f0*/  LDC.64 R8, c[0x4][R0] ;  /* 0x0100000000087b82 */ /* 0x0000e20000000a00 */
[----:B------:R-:W4:Y:S01]  /*0100*/  LDCU UR5, c[0x0][0x2fc] ;  /* 0x00005f80ff0577ac */ /* 0x000f220008000800 */
[----:B-1----:R-:W-:-:S05]  /*0110*/  IADD3 R6, P0, PT, R1, UR4, RZ ;  /* 0x0000000401067c10 */ /* 0x002fca000ff1e0ff */
[----:B----4-:R-:W-:Y:S01]  /*0120*/  IMAD.X R7, RZ, RZ, UR5, P0 ;  /* 0x00000005ff077e24 */ /* 0x010fe200080e06ff */
[----:B--23--:R0:W-:Y:S07]  /*0130*/  STL [R1+0x8], R2 ;  /* 0x0000080201007387 */ /* 0x00c1ee0000100800 */
[----:B------:R-:W-:-:S07]  /*0140*/  LEPC R20, `(.L_x_41) ;  /* 0x000000001014794e */ /* 0x000fce0000000000 */
[----:B0-----:R-:W-:Y:S05]  /*0150*/  CALL.ABS.NOINC R8 ;  /* 0x0000000008007343 */ /* 0x001fea0003c00000 */
.L_x_41:
[----:B------:R-:W-:Y:S05]  /*0160*/  EXIT ;  /* 0x000000000000794d */ /* 0x000fea0003800000 */
.L_x_42:
        /* <DEDUP_REMOVED lines=9> */
.L_x_82:


//--------------------- .text._Z7PrintBwiii       --------------------------
	.section	.text._Z7PrintBwiii,"ax",@progbits
	.align	128
        .global         _Z7PrintBwiii
        .type           _Z7PrintBwiii,@function
        .size           _Z7PrintBwiii,(.L_x_83 - _Z7PrintBwiii)
        .other          _Z7PrintBwiii,@"STO_CUDA_ENTRY STV_DEFAULT"
_Z7PrintBwiii:
.text._Z7PrintBwiii:
[----:B------:R-:W0:Y:S08]  /*0000*/  LDC R1, c[0x0][0x37c] ;  /* 0x0000df00ff017b82 */ /* 0x000e300000000800 */
[----:B------:R-:W1:Y:S01]  /*0010*/  LDC.64 R8, c[0x0][0x380] ;  /* 0x0000e000ff087b82 */ /* 0x000e620000000a00 */
[----:B0-----:R-:W-:Y:S01]  /*0020*/  VIADD R1, R1, 0xfffffff0 ;  /* 0xfffffff001017836 */ /* 0x001fe20000000000 */
[----:B------:R-:W-:Y:S01]  /*0030*/  MOV R0, 0x0 ;  /* 0x0000000000007802 */ /* 0x000fe20000000f00 */
[----:B------:R-:W0:Y:S01]  /*0040*/  LDCU UR4, c[0x0][0x2f8] ;  /* 0x00005f00ff0477ac */ /* 0x000e220008000800 */
[----:B------:R-:W2:Y:S04]  /*0050*/  LDCU.64 UR6, c[0x4][0x10] ;  /* 0x01000200ff0677ac */ /* 0x000ea80008000a00 */
[----:B------:R-:W3:Y:S01]  /*0060*/  LDC R10, c[0x0][0x388] ;  /* 0x0000e200ff0a7b82 */ /* 0x000ee20000000800 */
[----:B------:R-:W4:Y:S07]  /*0070*/  LDCU UR5, c[0x0][0x2fc] ;  /* 0x00005f80ff0577ac */ /* 0x000f2e0008000800 */
[----:B------:R5:W5:Y:S01]  /*0080*/  LDC.64 R2, c[0x4][R0] ;  /* 0x0100000000027b82 */ /* 0x000b620000000a00 */
[----:B0-----:R-:W-:Y:S01]  /*0090*/  IADD3 R6, P0, PT, R1, UR4, RZ ;  /* 0x0000000401067c10 */ /* 0x001fe2000ff1e0ff */
[----:B-1----:R0:W-:Y:S01]  /*00a0*/  STL.64 [R1], R8 ;  /* 0x0000000801007387 */ /* 0x0021e20000100a00 */
[----:B--2---:R-:W-:Y:S01]  /*00b0*/  IMAD.U32 R4, RZ, RZ, UR6 ;  /* 0x00000006ff047e24 */ /* 0x004fe2000f8e00ff */
[----:B------:R-:W-:-:S02]  /*00c0*/  MOV R5, UR7 ;  /* 0x0000000700057c02 */ /* 0x000fc40008000f00 */
[----:B----4-:R-:W-:Y:S01]  /*00d0*/  IMAD.X R7, RZ, RZ, UR5, P0 ;  /* 0x00000005ff077e24 */ /* 0x010fe200080e06ff */
[----:B---3--:R0:W-:Y:S07]  /*00e0*/  STL [R1+0x8], R10 ;  /* 0x0000080a01007387 */ /* 0x0081ee0000100800 */
[----:B------:R-:W-:-:S07]  /*00f0*/  LEPC R20, `(.L_x_43) ;  /* 0x000000001014794e */ /* 0x000fce0000000000 */
[----:B0----5:R-:W-:Y:S05]  /*0100*/  CALL.ABS.NOINC R2 ;  /* 0x0000000002007343 */ /* 0x021fea0003c00000 */
.L_x_43:
[----:B------:R-:W-:Y:S05]  /*0110*/  EXIT ;  /* 0x000000000000794d */ /* 0x000fea0003800000 */
.L_x_44:
        /* <DEDUP_REMOVED lines=14> */
.L_x_83:


//--------------------- .text._Z7PrintFwiii       --------------------------
	.section	.text._Z7PrintFwiii,"ax",@progbits
	.align	128
        .global         _Z7PrintFwiii
        .type           _Z7PrintFwiii,@function
        .size           _Z7PrintFwiii,(.L_x_84 - _Z7PrintFwiii)
        .other          _Z7PrintFwiii,@"STO_CUDA_ENTRY STV_DEFAULT"
_Z7PrintFwiii:
.text._Z7PrintFwiii:
        /* <DEDUP_REMOVED lines=17> */
.L_x_45:
[----:B------:R-:W-:Y:S05]  /*0110*/  EXIT ;  /* 0x000000000000794d */ /* 0x000fea0003800000 */
.L_x_46:
        /* <DEDUP_REMOVED lines=14> */
.L_x_84:


//--------------------- .text._Z7SetFlagPii       --------------------------
	.section	.text._Z7SetFlagPii,"ax",@progbits
	.align	128
        .global         _Z7SetFlagPii
        .type           _Z7SetFlagPii,@function
        .size           _Z7SetFlagPii,(.L_x_85 - _Z7SetFlagPii)
        .other          _Z7SetFlagPii,@"STO_CUDA_ENTRY STV_DEFAULT"
_Z7SetFlagPii:
.text._Z7SetFlagPii:
[----:B------:R-:W-:Y:S08]  /*0000*/  LDC R1, c[0x0][0x37c] ;  /* 0x0000df00ff017b82 */ /* 0x000ff00000000800 */
[----:B------:R-:W0:Y:S01]  /*0010*/  LDC R5, c[0x0][0x388] ;  /* 0x0000e200ff057b82 */ /* 0x000e220000000800 */
[----:B------:R-:W1:Y:S07]  /*0020*/  LDCU.64 UR4, c[0x0][0x358] ;  /* 0x00006b00ff0477ac */ /* 0x000e6e0008000a00 */
[----:B------:R-:W0:Y:S02]  /*0030*/  LDC.64 R2, c[0x0][0x380] ;  /* 0x0000e000ff027b82 */ /* 0x000e240000000a00 */
[----:B0-----:R-:W-:-:S05]  /*0040*/  IMAD.WIDE R2, R5, 0x4, R2 ;  /* 0x0000000405027825 */ /* 0x001fca00078e0202 */
[----:B-1----:R-:W2:Y:S02]  /*0050*/  LDG.E R0, desc[UR4][R2.64] ;  /* 0x0000000402007981 */ /* 0x002ea4000c1e1900 */
[----:B--2---:R-:W-:-:S05]  /*0060*/  IADD3 R5, PT, PT, -R0, 0x1, RZ ;  /* 0x0000000100057810 */ /* 0x004fca0007ffe1ff */
[----:B------:R-:W-:Y:S01]  /*0070*/  STG.E desc[UR4][R2.64], R5 ;  /* 0x0000000502007986 */ /* 0x000fe2000c101904 */
[----:B------:R-:W-:Y:S05]  /*0080*/  EXIT ;  /* 0x000000000000794d */ /* 0x000fea0003800000 */
.L_x_47:
        /* <DEDUP_REMOVED lines=15> */
.L_x_85:


//--------------------- .text._Z12WaituntilOnePiiiiii --------------------------
	.section	.text._Z12WaituntilOnePiiiiii,"ax",@progbits
	.align	128
        .global         _Z12WaituntilOnePiiiiii
        .type           _Z12WaituntilOnePiiiiii,@function
        .size           _Z12WaituntilOnePiiiiii,(.L_x_86 - _Z12WaituntilOnePiiiiii)
        .other          _Z12WaituntilOnePiiiiii,@"STO_CUDA_ENTRY STV_DEFAULT"
_Z12WaituntilOnePiiiiii:
.text._Z12WaituntilOnePiiiiii:
[----:B------:R-:W-:Y:S01]  /*0000*/  LDC R1, c[0x0][0x37c] ;  /* 0x0000df00ff017b82 */ /* 0x000fe20000000800 */
[----:B------:R-:W-:Y:S05]  /*0010*/  EXIT ;  /* 0x000000000000794d */ /* 0x000fea0003800000 */
.L_x_48:
        /* <DEDUP_REMOVED lines=14> */
.L_x_86:


//--------------------- .text._Z13WaituntilZeroPiiiiii --------------------------
	.section	.text._Z13WaituntilZeroPiiiiii,"ax",@progbits
	.align	128
        .global         _Z13WaituntilZeroPiiiiii
        .type           _Z13WaituntilZeroPiiiiii,@function
        .size           _Z13WaituntilZeroPiiiiii,(.L_x_87 - _Z13WaituntilZeroPiiiiii)
        .other          _Z13WaituntilZeroPiiiiii,@"STO_CUDA_ENTRY STV_DEFAULT"
_Z13WaituntilZeroPiiiiii:
.text._Z13WaituntilZeroPiiiiii:
[----:B------:R-:W-:Y:S01]  /*0000*/  LDC R1, c[0x0][0x37c] ;  /* 0x0000df00ff017b82 */ /* 0x000fe20000000800 */
[----:B------:R-:W-:Y:S05]  /*0010*/  EXIT ;  /* 0x000000000000794d */ /* 0x000fea0003800000 */
.L_x_49:
        /* <DEDUP_REMOVED lines=14> */
.L_x_87:


//--------------------- .text._Z7SoftmaxPddi      --------------------------
	.section	.text._Z7SoftmaxPddi,"ax",@progbits
	.align	128
        .global         _Z7SoftmaxPddi
        .type           _Z7SoftmaxPddi,@function
        .size           _Z7SoftmaxPddi,(.L_x_78 - _Z7SoftmaxPddi)
        .other          _Z7SoftmaxPddi,@"STO_CUDA_ENTRY STV_DEFAULT"
_Z7SoftmaxPddi:
.text._Z7SoftmaxPddi:
[----:B------:R-:W-:Y:S01]  /*0000*/  LDC R1, c[0x0][0x37c] ;  /* 0x0000df00ff017b82 */ /* 0x000fe20000000800 */
[----:B------:R-:W0:Y:S01]  /*0010*/  S2R R3, SR_CTAID.X ;  /* 0x0000000000037919 */ /* 0x000e220000002500 */
[----:B------:R-:W0:Y:S01]  /*0020*/  LDCU UR4, c[0x0][0x360] ;  /* 0x00006c00ff0477ac */ /* 0x000e220008000800 */
[----:B------:R-:W0:Y:S01]  /*0030*/  S2R R0, SR_TID.X ;  /* 0x0000000000007919 */ /* 0x000e220000002100 */
[----:B------:R-:W1:Y:S01]  /*0040*/  LDCU UR5, c[0x0][0x390] ;  /* 0x00007200ff0577ac */ /* 0x000e620008000800 */
[----:B0-----:R-:W-:-:S05]  /*0050*/  IMAD R3, R3, UR4, R0 ;  /* 0x0000000403037c24 */ /* 0x001fca000f8e0200 */
[----:B-1----:R-:W-:-:S13]  /*0060*/  ISETP.GE.AND P0, PT, R3, UR5, PT ;  /* 0x0000000503007c0c */ /* 0x002fda000bf06270 */
[----:B------:R-:W-:Y:S05]  /*0070*/  @P0 EXIT ;  /* 0x000000000000094d */ /* 0x000fea0003800000 */
[----:B------:R-:W0:Y:S01]  /*0080*/  LDC.64 R4, c[0x0][0x380] ;  /* 0x0000e000ff047b82 */ /* 0x000e220000000a00 */
[----:B------:R-:W1:Y:S01]  /*0090*/  LDCU.64 UR4, c[0x0][0x358] ;  /* 0x00006b00ff0477ac */ /* 0x000e620008000a00 */
[----:B------:R-:W2:Y:S06]  /*00a0*/  LDCU UR6, c[0x0][0x38c] ;  /* 0x00007180ff0677ac */ /* 0x000eac0008000800 */
[----:B------:R-:W3:Y:S01]  /*00b0*/  LDC.64 R8, c[0x0][0x388] ;  /* 0x0000e200ff087b82 */ /* 0x000ee20000000a00 */
[----:B0-----:R-:W-:-:S05]  /*00c0*/  IMAD.WIDE R4, R3, 0x8, R4 ;  /* 0x0000000803047825 */ /* 0x001fca00078e0204 */
[----:B-1----:R-:W4:Y:S01]  /*00d0*/  LDG.E.64 R10, desc[UR4][R4.64] ;  /* 0x00000004040a7981 */ /* 0x002f22000c1e1b00 */
[----:B--2---:R-:W3:Y:S01]  /*00e0*/  MUFU.RCP64H R3, UR6 ;  /* 0x0000000600037d08 */ /* 0x004ee20008001800 */
[----:B------:R-:W-:Y:S01]  /*00f0*/  IMAD.MOV.U32 R2, RZ, RZ, 0x1 ;  /* 0x00000001ff027424 */ /* 0x000fe200078e00ff */
[----:B------:R-:W-:Y:S05]  /*0100*/  BSSY.RECONVERGENT B0, `(.L_x_50) ;  /* 0x0000011000007945 */ /* 0x000fea0003800200 */
[----:B---3--:R-:W-:-:S08]  /*0110*/  DFMA R6, R2, -R8, 1 ;  /* 0x3ff000000206742b */ /* 0x008fd00000000808 */
[----:B------:R-:W-:-:S08]  /*0120*/  DFMA R6, R6, R6, R6 ;  /* 0x000000060606722b */ /* 0x000fd00000000006 */
[----:B------:R-:W-:-:S08]  /*0130*/  DFMA R6, R2, R6, R2 ;  /* 0x000000060206722b */ /* 0x000fd00000000002 */
[----:B------:R-:W-:-:S08]  /*0140*/  DFMA R2, R6, -R8, 1 ;  /* 0x3ff000000602742b */ /* 0x000fd00000000808 */
[----:B------:R-:W-:-:S08]  /*0150*/  DFMA R2, R6, R2, R6 ;  /* 0x000000020602722b */ /* 0x000fd00000000006 */
[----:B----4-:R-:W-:Y:S01]  /*0160*/  DMUL R6, R10, R2 ;  /* 0x000000020a067228 */ /* 0x010fe20000000000 */
[----:B------:R-:W-:-:S07]  /*0170*/  FSETP.GEU.AND P1, PT, |R11|, 6.5827683646048100446e-37, PT ;  /* 0x036000000b00780b */ /* 0x000fce0003f2e200 */
[----:B------:R-:W-:-:S08]  /*0180*/  DFMA R8, R6, -R8, R10 ;  /* 0x800000080608722b */ /* 0x000fd0000000000a */
[----:B------:R-:W-:-:S10]  /*0190*/  DFMA R2, R2, R8, R6 ;  /* 0x000000080202722b */ /* 0x000fd40000000006 */
[----:B------:R-:W-:-:S05]  /*01a0*/  FFMA R0, RZ, UR6, R3 ;  /* 0x00000006ff007c23 */ /* 0x000fca0008000003 */
[----:B------:R-:W-:-:S13]  /*01b0*/  FSETP.GT.AND P0, PT, |R0|, 1.469367938527859385e-39, PT ;  /* 0x001000000000780b */ /* 0x000fda0003f04200 */
[----:B------:R-:W-:Y:S05]  /*01c0*/  @P0 BRA P1, `(.L_x_51) ;  /* 0x0000000000100947 */ /* 0x000fea0000800000 */
[----:B------:R-:W-:-:S07]  /*01d0*/  MOV R0, 0x1f0 ;  /* 0x000001f000007802 */ /* 0x000fce0000000f00 */
[----:B------:R-:W-:Y:S05]  /*01e0*/  CALL.REL.NOINC `($__internal_0_$__cuda_sm20_div_rn_f64_full) ;  /* 0x0000000000147944 */ /* 0x000fea0003c00000 */
[----:B------:R-:W-:Y:S02]  /*01f0*/  IMAD.MOV.U32 R2, RZ, RZ, R12 ;  /* 0x000000ffff027224 */ /* 0x000fe400078e000c */
[----:B------:R-:W-:-:S07]  /*0200*/  IMAD.MOV.U32 R3, RZ, RZ, R13 ;  /* 0x000000ffff037224 */ /* 0x000fce00078e000d */
.L_x_51:
[----:B------:R-:W-:Y:S05]  /*0210*/  BSYNC.RECONVERGENT B0 ;  /* 0x0000000000007941 */ /* 0x000fea0003800200 */
.L_x_50:
[----:B------:R-:W-:Y:S01]  /*0220*/  STG.E.64 desc[UR4][R4.64], R2 ;  /* 0x0000000204007986 */ /* 0x000fe2000c101b04 */
[----:B------:R-:W-:Y:S05]  /*0230*/  EXIT ;  /* 0x000000000000794d */ /* 0x000fea0003800000 */
        .weak           $__internal_0_$__cuda_sm20_div_rn_f64_full
        .type           $__internal_0_$__cuda_sm20_div_rn_f64_full,@function
        .size           $__internal_0_$__cuda_sm20_div_rn_f64_full,(.L_x_78 - $__internal_0_$__cuda_sm20_div_rn_f64_full)
$__internal_0_$__cuda_sm20_div_rn_f64_full:
[----:B------:R-:W0:Y:S01]  /*0240*/  LDC.64 R2, c[0x0][0x388] ;  /* 0x0000e200ff027b82 */ /* 0x000e220000000a00 */
[C---:B------:R-:W-:Y:S01]  /*0250*/  FSETP.GEU.AND P2, PT, |R11|.reuse, 1.469367938527859385e-39, PT ;  /* 0x001000000b00780b */ /* 0x040fe20003f4e200 */
[----:B------:R-:W-:Y:S01]  /*0260*/  IMAD.MOV.U32 R16, RZ, RZ, 0x1ca00000 ;  /* 0x1ca00000ff107424 */ /* 0x000fe200078e00ff */
[----:B------:R-:W-:Y:S01]  /*0270*/  LOP3.LUT R12, R11, 0x7ff00000, RZ, 0xc0, !PT ;  /* 0x7ff000000b0c7812 */ /* 0x000fe200078ec0ff */
[----:B------:R-:W-:Y:S01]  /*0280*/  BSSY.RECONVERGENT B1, `(.L_x_52) ;  /* 0x0000051000017945 */ /* 0x000fe20003800200 */
[C---:B0-----:R-:W-:Y:S02]  /*0290*/  FSETP.GEU.AND P0, PT, |R3|.reuse, 1.469367938527859385e-39, PT ;  /* 0x001000000300780b */ /* 0x041fe40003f0e200 */
[C---:B------:R-:W-:Y:S02]  /*02a0*/  LOP3.LUT R6, R3.reuse, 0x800fffff, RZ, 0xc0, !PT ;  /* 0x800fffff03067812 */ /* 0x040fe400078ec0ff */
[----:B------:R-:W-:Y:S02]  /*02b0*/  LOP3.LUT R13, R3, 0x7ff00000, RZ, 0xc0, !PT ;  /* 0x7ff00000030d7812 */ /* 0x000fe400078ec0ff */
[----:B------:R-:W-:Y:S01]  /*02c0*/  LOP3.LUT R7, R6, 0x3ff00000, RZ, 0xfc, !PT ;  /* 0x3ff0000006077812 */ /* 0x000fe200078efcff */
[----:B------:R-:W-:Y:S01]  /*02d0*/  IMAD.MOV.U32 R6, RZ, RZ, R2 ;  /* 0x000000ffff067224 */ /* 0x000fe200078e0002 */
[----:B------:R-:W-:Y:S01]  /*02e0*/  ISETP.GE.U32.AND P1, PT, R12, R13, PT ;  /* 0x0000000d0c00720c */ /* 0x000fe20003f26070 */
[----:B------:R-:W-:-:S04]  /*02f0*/  IMAD.MOV.U32 R23, RZ, RZ, R13 ;  /* 0x000000ffff177224 */ /* 0x000fc800078e000d */
[----:B------:R-:W0:Y:S02]  /*0300*/  @!P0 LDC.64 R8, c[0x0][0x388] ;  /* 0x0000e200ff088b82 */ /* 0x000e240000000a00 */
[----:B0-----:R-:W-:Y:S01]  /*0310*/  @!P0 DMUL R6, R8, 8.98846567431157953865e+307 ;  /* 0x7fe0000008068828 */ /* 0x001fe20000000000 */
[----:B------:R-:W-:-:S05]  /*0320*/  IMAD.MOV.U32 R8, RZ, RZ, 0x1 ;  /* 0x00000001ff087424 */ /* 0x000fca00078e00ff */
[----:B------:R-:W0:Y:S04]  /*0330*/  MUFU.RCP64H R9, R7 ;  /* 0x0000000700097308 */ /* 0x000e280000001800 */
[----:B------:R-:W-:-:S05]  /*0340*/  @!P0 LOP3.LUT R23, R7, 0x7ff00000, RZ, 0xc0, !PT ;  /* 0x7ff0000007178812 */ /* 0x000fca00078ec0ff */
[----:B------:R-:W-:Y:S01]  /*0350*/  VIADD R24, R23, 0xffffffff ;  /* 0xffffffff17187836 */ /* 0x000fe20000000000 */
[----:B0-----:R-:W-:-:S08]  /*0360*/  DFMA R14, R8, -R6, 1 ;  /* 0x3ff00000080e742b */ /* 0x001fd00000000806 */
[----:B------:R-:W-:-:S08]  /*0370*/  DFMA R14, R14, R14, R14 ;  /* 0x0000000e0e0e722b */ /* 0x000fd0000000000e */
[----:B------:R-:W-:Y:S01]  /*0380*/  DFMA R18, R8, R14, R8 ;  /* 0x0000000e0812722b */ /* 0x000fe20000000008 */
[----:B------:R-:W-:Y:S01]  /*0390*/  SEL R15, R16, 0x63400000, !P1 ;  /* 0x63400000100f7807 */ /* 0x000fe20004800000 */
[----:B------:R-:W-:Y:S02]  /*03a0*/  IMAD.MOV.U32 R8, RZ, RZ, R10 ;  /* 0x000000ffff087224 */ /* 0x000fe400078e000a */
[----:B------:R-:W-:Y:S01]  /*03b0*/  IMAD.MOV.U32 R14, RZ, RZ, R12 ;  /* 0x000000ffff0e7224 */ /* 0x000fe200078e000c */
[C-C-:B------:R-:W-:Y:S02]  /*03c0*/  @!P2 LOP3.LUT R16, R15.reuse, 0x80000000, R11.reuse, 0xf8, !PT ;  /* 0x800000000f10a812 */ /* 0x140fe400078ef80b */
[----:B------:R-:W-:Y:S01]  /*03d0*/  LOP3.LUT R9, R15, 0x800fffff, R11, 0xf8, !PT ;  /* 0x800fffff0f097812 */ /* 0x000fe200078ef80b */
[----:B------:R-:W-:Y:S01]  /*03e0*/  DFMA R20, R18, -R6, 1 ;  /* 0x3ff000001214742b */ /* 0x000fe20000000806 */
[----:B------:R-:W-:Y:S01]  /*03f0*/  @!P2 LOP3.LUT R17, R16, 0x100000, RZ, 0xfc, !PT ;  /* 0x001000001011a812 */ /* 0x000fe200078efcff */
[----:B------:R-:W-:-:S06]  /*0400*/  @!P2 IMAD.MOV.U32 R16, RZ, RZ, RZ ;  /* 0x000000ffff10a224 */ /* 0x000fcc00078e00ff */
[----:B------:R-:W-:Y:S02]  /*0410*/  @!P2 DFMA R8, R8, 2, -R16 ;  /* 0x400000000808a82b */ /* 0x000fe40000000810 */
[----:B------:R-:W-:-:S08]  /*0420*/  DFMA R16, R18, R20, R18 ;  /* 0x000000141210722b */ /* 0x000fd00000000012 */
[----:B------:R-:W-:Y:S01]  /*0430*/  @!P2 LOP3.LUT R14, R9, 0x7ff00000, RZ, 0xc0, !PT ;  /* 0x7ff00000090ea812 */ /* 0x000fe200078ec0ff */
[----:B------:R-:W-:-:S04]  /*0440*/  DMUL R18, R16, R8 ;  /* 0x0000000810127228 */ /* 0x000fc80000000000 */
[----:B------:R-:W-:-:S04]  /*0450*/  VIADD R22, R14, 0xffffffff ;  /* 0xffffffff0e167836 */ /* 0x000fc80000000000 */
[----:B------:R-:W-:Y:S01]  /*0460*/  DFMA R20, R18, -R6, R8 ;  /* 0x800000061214722b */ /* 0x000fe20000000008 */
[----:B------:R-:W-:-:S04]  /*0470*/  ISETP.GT.U32.AND P0, PT, R22, 0x7feffffe, PT ;  /* 0x7feffffe1600780c */ /* 0x000fc80003f04070 */
[----:B------:R-:W-:-:S03]  /*0480*/  ISETP.GT.U32.OR P0, PT, R24, 0x7feffffe, P0 ;  /* 0x7feffffe1800780c */ /* 0x000fc60000704470 */
[----:B------:R-:W-:-:S10]  /*0490*/  DFMA R16, R16, R20, R18 ;  /* 0x000000141010722b */ /* 0x000fd40000000012 */
[----:B------:R-:W-:Y:S05]  /*04a0*/  @P0 BRA `(.L_x_53) ;  /* 0x0000000000600947 */ /* 0x000fea0003800000 */
[----:B------:R-:W-:Y:S01]  /*04b0*/  VIADDMNMX R12, R12, -R13, 0xb9600000, !PT ;  /* 0xb96000000c0c7446 */ /* 0x000fe2000780090d */
[----:B------:R-:W-:-:S03]  /*04c0*/  IMAD.MOV.U32 R10, RZ, RZ, RZ ;  /* 0x000000ffff0a7224 */ /* 0x000fc600078e00ff */
[----:B------:R-:W-:-:S05]  /*04d0*/  VIMNMX R12, PT, PT, R12, 0x46a00000, PT ;  /* 0x46a000000c0c7848 */ /* 0x000fca0003fe0100 */
[----:B------:R-:W-:-:S04]  /*04e0*/  IMAD.IADD R15, R12, 0x1, -R15 ;  /* 0x000000010c0f7824 */ /* 0x000fc800078e0a0f */
[----:B------:R-:W-:-:S06]  /*04f0*/  VIADD R11, R15, 0x7fe00000 ;  /* 0x7fe000000f0b7836 */ /* 0x000fcc0000000000 */
[----:B------:R-:W-:-:S10]  /*0500*/  DMUL R12, R16, R10 ;  /* 0x0000000a100c7228 */ /* 0x000fd40000000000 */
[----:B------:R-:W-:-:S13]  /*0510*/  FSETP.GTU.AND P0, PT, |R13|, 1.469367938527859385e-39, PT ;  /* 0x001000000d00780b */ /* 0x000fda0003f0c200 */
[----:B------:R-:W-:Y:S05]  /*0520*/  @P0 BRA `(.L_x_54) ;  /* 0x0000000000980947 */ /* 0x000fea0003800000 */
[----:B------:R-:W-:Y:S01]  /*0530*/  DFMA R6, R16, -R6, R8 ;  /* 0x800000061006722b */ /* 0x000fe20000000008 */
[----:B------:R-:W-:-:S09]  /*0540*/  IMAD.MOV.U32 R10, RZ, RZ, RZ ;  /* 0x000000ffff0a7224 */ /* 0x000fd200078e00ff */
[C---:B------:R-:W-:Y:S02]  /*0550*/  FSETP.NEU.AND P0, PT, R7.reuse, RZ, PT ;  /* 0x000000ff0700720b */ /* 0x040fe40003f0d000 */
[----:B------:R-:W-:-:S04]  /*0560*/  LOP3.LUT R9, R7, 0x80000000, R3, 0x48, !PT ;  /* 0x8000000007097812 */ /* 0x000fc800078e4803 */
[----:B------:R-:W-:-:S07]  /*0570*/  LOP3.LUT R11, R9, R11, RZ, 0xfc, !PT ;  /* 0x0000000b090b7212 */ /* 0x000fce00078efcff */
[----:B------:R-:W-:Y:S05]  /*0580*/  @!P0 BRA `(.L_x_54) ;  /* 0x0000000000808947 */ /* 0x000fea0003800000 */
[----:B------:R-:W-:Y:S01]  /*0590*/  IMAD.MOV R3, RZ, RZ, -R15 ;  /* 0x000000ffff037224 */ /* 0x000fe200078e0a0f */
[----:B------:R-:W-:Y:S01]  /*05a0*/  DMUL.RP R10, R16, R10 ;  /* 0x0000000a100a7228 */ /* 0x000fe20000008000 */
[----:B------:R-:W-:Y:S01]  /*05b0*/  IMAD.MOV.U32 R2, RZ, RZ, RZ ;  /* 0x000000ffff027224 */ /* 0x000fe200078e00ff */
[----:B------:R-:W-:-:S05]  /*05c0*/  IADD3 R15, PT, PT, -R15, -0x43300000, RZ ;  /* 0xbcd000000f0f7810 */ /* 0x000fca0007ffe1ff */
[----:B------:R-:W-:-:S03]  /*05d0*/  DFMA R2, R12, -R2, R16 ;  /* 0x800000020c02722b */ /* 0x000fc60000000010 */
[----:B------:R-:W-:-:S07]  /*05e0*/  LOP3.LUT R9, R11, R9, RZ, 0x3c, !PT ;  /* 0x000000090b097212 */ /* 0x000fce00078e3cff */
[----:B------:R-:W-:-:S04]  /*05f0*/  FSETP.NEU.AND P0, PT, |R3|, R15, PT ;  /* 0x0000000f0300720b */ /* 0x000fc80003f0d200 */
[----:B------:R-:W-:Y:S02]  /*0600*/  FSEL R12, R10, R12, !P0 ;  /* 0x0000000c0a0c7208 */ /* 0x000fe40004000000 */
[----:B------:R-:W-:Y:S01]  /*0610*/  FSEL R13, R9, R13, !P0 ;  /* 0x0000000d090d7208 */ /* 0x000fe20004000000 */
[----:B------:R-:W-:Y:S06]  /*0620*/  BRA `(.L_x_54) ;  /* 0x0000000000587947 */ /* 0x000fec0003800000 */
.L_x_53:
[----:B------:R-:W-:-:S14]  /*0630*/  DSETP.NAN.AND P0, PT, R10, R10, PT ;  /* 0x0000000a0a00722a */ /* 0x000fdc0003f08000 */
[----:B------:R-:W-:Y:S05]  /*0640*/  @P0 BRA `(.L_x_55) ;  /* 0x0000000000480947 */ /* 0x000fea0003800000 */
[----:B------:R-:W0:Y:S02]  /*0650*/  LDC.64 R6, c[0x0][0x388] ;  /* 0x0000e200ff067b82 */ /* 0x000e240000000a00 */
[----:B0-----:R-:W-:-:S14]  /*0660*/  DSETP.NAN.AND P0, PT, R6, R6, PT ;  /* 0x000000060600722a */ /* 0x001fdc0003f08000 */
[----:B------:R-:W-:Y:S05]  /*0670*/  @P0 BRA `(.L_x_56) ;  /* 0x0000000000300947 */ /* 0x000fea0003800000 */
[----:B------:R-:W-:Y:S01]  /*0680*/  ISETP.NE.AND P0, PT, R14, R23, PT ;  /* 0x000000170e00720c */ /* 0x000fe20003f05270 */
[----:B------:R-:W-:Y:S02]  /*0690*/  IMAD.MOV.U32 R12, RZ, RZ, 0x0 ;  /* 0x00000000ff0c7424 */ /* 0x000fe400078e00ff */
[----:B------:R-:W-:-:S10]  /*06a0*/  IMAD.MOV.U32 R13, RZ, RZ, -0x80000 ;  /* 0xfff80000ff0d7424 */ /* 0x000fd400078e00ff */
[----:B------:R-:W-:Y:S05]  /*06b0*/  @!P0 BRA `(.L_x_54) ;  /* 0x0000000000348947 */ /* 0x000fea0003800000 */
[----:B------:R-:W-:Y:S02]  /*06c0*/  ISETP.NE.AND P0, PT, R14, 0x7ff00000, PT ;  /* 0x7ff000000e00780c */ /* 0x000fe40003f05270 */
[----:B------:R-:W-:Y:S02]  /*06d0*/  LOP3.LUT R13, R11, 0x80000000, R3, 0x48, !PT ;  /* 0x800000000b0d7812 */ /* 0x000fe400078e4803 */
[----:B------:R-:W-:-:S13]  /*06e0*/  ISETP.EQ.OR P0, PT, R23, RZ, !P0 ;  /* 0x000000ff1700720c */ /* 0x000fda0004702670 */
[----:B------:R-:W-:Y:S01]  /*06f0*/  @P0 LOP3.LUT R2, R13, 0x7ff00000, RZ, 0xfc, !PT ;  /* 0x7ff000000d020812 */ /* 0x000fe200078efcff */
[----:B------:R-:W-:Y:S02]  /*0700*/  @!P0 IMAD.MOV.U32 R12, RZ, RZ, RZ ;  /* 0x000000ffff0c8224 */ /* 0x000fe400078e00ff */
[----:B------:R-:W-:Y:S02]  /*0710*/  @P0 IMAD.MOV.U32 R12, RZ, RZ, RZ ;  /* 0x000000ffff0c0224 */ /* 0x000fe400078e00ff */
[----:B------:R-:W-:Y:S01]  /*0720*/  @P0 IMAD.MOV.U32 R13, RZ, RZ, R2 ;  /* 0x000000ffff0d0224 */ /* 0x000fe200078e0002 */
[----:B------:R-:W-:Y:S06]  /*0730*/  BRA `(.L_x_54) ;  /* 0x0000000000147947 */ /* 0x000fec0003800000 */
.L_x_56:
[----:B------:R-:W-:Y:S01]  /*0740*/  LOP3.LUT R13, R3, 0x80000, RZ, 0xfc, !PT ;  /* 0x00080000030d7812 */ /* 0x000fe200078efcff */
[----:B------:R-:W-:Y:S01]  /*0750*/  IMAD.MOV.U32 R12, RZ, RZ, R2 ;  /* 0x000000ffff0c7224 */ /* 0x000fe200078e0002 */
[----:B------:R-:W-:Y:S06]  /*0760*/  BRA `(.L_x_54) ;  /* 0x0000000000087947 */ /* 0x000fec0003800000 */
.L_x_55:
[----:B------:R-:W-:Y:S01]  /*0770*/  LOP3.LUT R13, R11, 0x80000, RZ, 0xfc, !PT ;  /* 0x000800000b0d7812 */ /* 0x000fe200078efcff */
[----:B------:R-:W-:-:S07]  /*0780*/  IMAD.MOV.U32 R12, RZ, RZ, R10 ;  /* 0x000000ffff0c7224 */ /* 0x000fce00078e000a */
.L_x_54:
[----:B------:R-:W-:Y:S05]  /*0790*/  BSYNC.RECONVERGENT B1 ;  /* 0x0000000000017941 */ /* 0x000fea0003800200 */
.L_x_52:
[----:B------:R-:W-:Y:S02]  /*07a0*/  IMAD.MOV.U32 R2, RZ, RZ, R0 ;  /* 0x000000ffff027224 */ /* 0x000fe400078e0000 */
[----:B------:R-:W-:-:S04]  /*07b0*/  IMAD.MOV.U32 R3, RZ, RZ, 0x0 ;  /* 0x00000000ff037424 */ /* 0x000fc800078e00ff */
[----:B------:R-:W-:Y:S05]  /*07c0*/  RET.REL.NODEC R2 `(_Z7SoftmaxPddi) ;  /* 0xfffffff8020c7950 */ /* 0x000fea0003c3ffff */
.L_x_57:
        /* <DEDUP_REMOVED lines=11> */
.L_x_78:


//--------------------- .text._Z11ExponentialPdi  --------------------------
	.section	.text._Z11ExponentialPdi,"ax",@progbits
	.align	128
        .global         _Z11ExponentialPdi
        .type           _Z11ExponentialPdi,@function
        .size           _Z11ExponentialPdi,(.L_x_89 - _Z11ExponentialPdi)
        .other          _Z11ExponentialPdi,@"STO_CUDA_ENTRY STV_DEFAULT"
_Z11ExponentialPdi:
.text._Z11ExponentialPdi:
[----:B------:R-:W-:Y:S01]  /*0000*/  LDC R1, c[0x0][0x37c] ;  /* 0x0000df00ff017b82 */ /* 0x000fe20000000800 */
[----:B------:R-:W0:Y:S01]  /*0010*/  S2R R0, SR_CTAID.X ;  /* 0x0000000000007919 */ /* 0x000e220000002500 */
[----:B------:R-:W0:Y:S01]  /*0020*/  LDCU UR6, c[0x0][0x360] ;  /* 0x00006c00ff0677ac */ /* 0x000e220008000800 */
[----:B------:R-:W-:Y:S01]  /*0030*/  BSSY.RECONVERGENT B0, `(.L_x_58) ;  /* 0x0000046000007945 */ /* 0x000fe20003800200 */
[----:B------:R-:W0:Y:S01]  /*0040*/  S2R R3, SR_TID.X ;  /* 0x0000000000037919 */ /* 0x000e220000002100 */
[----:B------:R-:W1:Y:S01]  /*0050*/  LDCU UR7, c[0x0][0x388] ;  /* 0x00007100ff0777ac */ /* 0x000e620008000800 */
[----:B------:R-:W2:Y:S01]  /*0060*/  LDCU.64 UR4, c[0x0][0x358] ;  /* 0x00006b00ff0477ac */ /* 0x000ea20008000a00 */
[----:B0-----:R-:W-:-:S05]  /*0070*/  IMAD R0, R0, UR6, R3 ;  /* 0x0000000600007c24 */ /* 0x001fca000f8e0203 */
[----:B-1----:R-:W-:-:S13]  /*0080*/  ISETP.GE.AND P0, PT, R0, UR7, PT ;  /* 0x0000000700007c0c */ /* 0x002fda000bf06270 */
[----:B--2---:R-:W-:Y:S05]  /*0090*/  @P0 BRA `(.L_x_59) ;  /* 0x0000000000fc0947 */ /* 0x004fea0003800000 */
[----:B------:R-:W0:Y:S02]  /*00a0*/  LDC.64 R2, c[0x0][0x380] ;  /* 0x0000e000ff027b82 */ /* 0x000e240000000a00 */
[----:B0-----:R-:W-:-:S05]  /*00b0*/  IMAD.WIDE R2, R0, 0x8, R2 ;  /* 0x0000000800027825 */ /* 0x001fca00078e0202 */
[----:B------:R-:W2:Y:S01]  /*00c0*/  LDG.E.64 R4, desc[UR4][R2.64] ;  /* 0x0000000402047981 */ /* 0x000ea2000c1e1b00 */
[----:B------:R-:W-:Y:S01]  /*00d0*/  IMAD.MOV.U32 R6, RZ, RZ, 0x652b82fe ;  /* 0x652b82feff067424 */ /* 0x000fe200078e00ff */
[----:B------:R-:W-:Y:S01]  /*00e0*/  UMOV UR6, 0xfefa39ef ;  /* 0xfefa39ef00067882 */ /* 0x000fe20000000000 */
[----:B------:R-:W-:Y:S01]  /*00f0*/  IMAD.MOV.U32 R7, RZ, RZ, 0x3ff71547 ;  /* 0x3ff71547ff077424 */ /* 0x000fe200078e00ff */
[----:B------:R-:W-:Y:S01]  /*0100*/  UMOV UR7, 0x3fe62e42 ;  /* 0x3fe62e4200077882 */ /* 0x000fe20000000000 */
[----:B------:R-:W-:Y:S04]  /*0110*/  BSSY.RECONVERGENT B1, `(.L_x_60) ;  /* 0x0000036000017945 */ /* 0x000fe80003800200 */
[----:B--2---:R-:W-:Y:S01]  /*0120*/  DFMA R6, R4, R6, 6.75539944105574400000e+15 ;  /* 0x433800000406742b */ /* 0x004fe20000000006 */
[----:B------:R-:W-:-:S07]  /*0130*/  FSETP.GEU.AND P0, PT, |R5|, 4.1917929649353027344, PT ;  /* 0x4086232b0500780b */ /* 0x000fce0003f0e200 */
[----:B------:R-:W-:-:S08]  /*0140*/  DADD R8, R6, -6.75539944105574400000e+15 ;  /* 0xc338000006087429 */ /* 0x000fd00000000000 */
[----:B------:R-:W-:Y:S01]  /*0150*/  DFMA R10, R8, -UR6, R4 ;  /* 0x80000006080a7c2b */ /* 0x000fe20008000004 */
[----:B------:R-:W-:Y:S01]  /*0160*/  UMOV UR6, 0x3b39803f ;  /* 0x3b39803f00067882 */ /* 0x000fe20000000000 */
[----:B------:R-:W-:-:S06]  /*0170*/  UMOV UR7, 0x3c7abc9e ;  /* 0x3c7abc9e00077882 */ /* 0x000fcc0000000000 */
[----:B------:R-:W-:Y:S01]  /*0180*/  DFMA R8, R8, -UR6, R10 ;  /* 0x8000000608087c2b */ /* 0x000fe2000800000a */
[----:B------:R-:W-:Y:S01]  /*0190*/  UMOV UR6, 0x69ce2bdf ;  /* 0x69ce2bdf00067882 */ /* 0x000fe20000000000 */
[----:B------:R-:W-:Y:S01]  /*01a0*/  IMAD.MOV.U32 R10, RZ, RZ, -0x35dec16 ;  /* 0xfca213eaff0a7424 */ /* 0x000fe200078e00ff */
[----:B------:R-:W-:Y:S01]  /*01b0*/  UMOV UR7, 0x3e5ade15 ;  /* 0x3e5ade1500077882 */ /* 0x000fe20000000000 */
[----:B------:R-:W-:-:S06]  /*01c0*/  IMAD.MOV.U32 R11, RZ, RZ, 0x3e928af3 ;  /* 0x3e928af3ff0b7424 */ /* 0x000fcc00078e00ff */
[----:B------:R-:W-:Y:S01]  /*01d0*/  DFMA R10, R8, UR6, R10 ;  /* 0x00000006080a7c2b */ /* 0x000fe2000800000a */
[----:B------:R-:W-:Y:S01]  /*01e0*/  UMOV UR6, 0x62401315 ;  /* 0x6240131500067882 */ /* 0x000fe20000000000 */
[----:B------:R-:W-:-:S06]  /*01f0*/  UMOV UR7, 0x3ec71dee ;  /* 0x3ec71dee00077882 */ /* 0x000fcc0000000000 */
[----:B------:R-:W-:Y:S01]  /*0200*/  DFMA R10, R8, R10, UR6 ;  /* 0x00000006080a7e2b */ /* 0x000fe2000800000a */
        /* <DEDUP_REMOVED lines=20> */
[----:B------:R-:W-:-:S08]  /*0350*/  DFMA R10, R8, R10, UR6 ;  /* 0x00000006080a7e2b */ /* 0x000fd0000800000a */
[----:B------:R-:W-:-:S08]  /*0360*/  DFMA R10, R8, R10, 1 ;  /* 0x3ff00000080a742b */ /* 0x000fd0000000000a */
[----:B------:R-:W-:-:S10]  /*0370*/  DFMA R10, R8, R10, 1 ;  /* 0x3ff00000080a742b */ /* 0x000fd4000000000a */
[----:B------:R-:W-:Y:S01]  /*0380*/  LEA R9, R6, R11, 0x14 ;  /* 0x0000000b06097211 */ /* 0x000fe200078ea0ff */
[----:B------:R-:W-:Y:S01]  /*0390*/  IMAD.MOV.U32 R8, RZ, RZ, R10 ;  /* 0x000000ffff087224 */ /* 0x000fe200078e000a */
[----:B------:R-:W-:Y:S06]  /*03a0*/  @!P0 BRA `(.L_x_61) ;  /* 0x0000000000308947 */ /* 0x000fec0003800000 */
[----:B------:R-:W-:Y:S01]  /*03b0*/  FSETP.GEU.AND P1, PT, |R5|, 4.2275390625, PT ;  /* 0x408748000500780b */ /* 0x000fe20003f2e200 */
[C---:B------:R-:W-:Y:S02]  /*03c0*/  DADD R8, R4.reuse, +INF ;  /* 0x7ff0000004087429 */ /* 0x040fe40000000000 */
[----:B------:R-:W-:-:S08]  /*03d0*/  DSETP.GEU.AND P0, PT, R4, RZ, PT ;  /* 0x000000ff0400722a */ /* 0x000fd00003f0e000 */
[----:B------:R-:W-:Y:S02]  /*03e0*/  FSEL R8, R8, RZ, P0 ;  /* 0x000000ff08087208 */ /* 0x000fe40000000000 */
[----:B------:R-:W-:Y:S02]  /*03f0*/  @!P1 LEA.HI R7, R6, R6, RZ, 0x1 ;  /* 0x0000000606079211 */ /* 0x000fe400078f08ff */
[----:B------:R-:W-:Y:S02]  /*0400*/  FSEL R9, R9, RZ, P0 ;  /* 0x000000ff09097208 */ /* 0x000fe40000000000 */
[----:B------:R-:W-:-:S04]  /*0410*/  @!P1 SHF.R.S32.HI R7, RZ, 0x1, R7 ;  /* 0x00000001ff079819 */ /* 0x000fc80000011407 */
[----:B------:R-:W-:Y:S01]  /*0420*/  @!P1 LEA R11, R7, R11, 0x14 ;  /* 0x0000000b070b9211 */ /* 0x000fe200078ea0ff */
[----:B------:R-:W-:-:S05]  /*0430*/  @!P1 IMAD.IADD R4, R6, 0x1, -R7 ;  /* 0x0000000106049824 */ /* 0x000fca00078e0a07 */
[----:B------:R-:W-:Y:S01]  /*0440*/  @!P1 LEA R5, R4, 0x3ff00000, 0x14 ;  /* 0x3ff0000004059811 */ /* 0x000fe200078ea0ff */
[----:B------:R-:W-:-:S06]  /*0450*/  @!P1 IMAD.MOV.U32 R4, RZ, RZ, RZ ;  /* 0x000000ffff049224 */ /* 0x000fcc00078e00ff */
[----:B------:R-:W-:-:S11]  /*0460*/  @!P1 DMUL R8, R10, R4 ;  /* 0x000000040a089228 */ /* 0x000fd60000000000 */
.L_x_61:
[----:B------:R-:W-:Y:S05]  /*0470*/  BSYNC.RECONVERGENT B1 ;  /* 0x0000000000017941 */ /* 0x000fea0003800200 */
.L_x_60:
[----:B------:R0:W-:Y:S02]  /*0480*/  STG.E.64 desc[UR4][R2.64], R8 ;  /* 0x0000000802007986 */ /* 0x0001e4000c101b04 */
.L_x_59:
[----:B------:R-:W-:Y:S05]  /*0490*/  BSYNC.RECONVERGENT B0 ;  /* 0x0000000000007941 */ /* 0x000fea0003800200 */
.L_x_58:
[----:B------:R-:W-:-:S13]  /*04a0*/  ISETP.NE.AND P0, PT, R0, RZ, PT ;  /* 0x000000ff0000720c */ /* 0x000fda0003f05270 */
[----:B------:R-:W-:Y:S05]  /*04b0*/  @P0 EXIT ;  /* 0x000000000000094d */ /* 0x000fea0003800000 */
[----:B0-----:R-:W0:Y:S02]  /*04c0*/  LDC.64 R2, c[0x0][0x380] ;  /* 0x0000e000ff027b82 */ /* 0x001e240000000a00 */
[----:B0-----:R-:W-:Y:S01]  /*04d0*/  STG.E.64 desc[UR4][R2.64], RZ ;  /* 0x000000ff02007986 */ /* 0x001fe2000c101b04 */
[----:B------:R-:W-:Y:S05]  /*04e0*/  EXIT ;  /* 0x000000000000794d */ /* 0x000fea0003800000 */
.L_x_62:
        /* <DEDUP_REMOVED lines=9> */
.L_x_89:


//--------------------- .text._Z7SigmoidPdi       --------------------------
	.section	.text._Z7SigmoidPdi,"ax",@progbits
	.align	128
        .global         _Z7SigmoidPdi
        .type           _Z7SigmoidPdi,@function
        .size           _Z7SigmoidPdi,(.L_x_79 - _Z7SigmoidPdi)
        .other          _Z7SigmoidPdi,@"STO_CUDA_ENTRY STV_DEFAULT"
_Z7SigmoidPdi:
.text._Z7SigmoidPdi:
        /* <DEDUP_REMOVED lines=18> */
[----:B--2---:R-:W-:Y:S02]  /*0120*/  DFMA R6, R4, -R6, 6.75539944105574400000e+15 ;  /* 0x433800000406742b */ /* 0x004fe40000000806 */
[----:B------:R-:W-:-:S06]  /*0130*/  DADD R12, -RZ, -R4 ;  /* 0x00000000ff0c7229 */ /* 0x000fcc0000000904 */
[----:B------:R-:W-:-:S04]  /*0140*/  DADD R8, R6, -6.75539944105574400000e+15 ;  /* 0xc338000006087429 */ /* 0x000fc80000000000 */
[----:B------:R-:W-:-:S04]  /*0150*/  FSETP.GEU.AND P0, PT, |R13|, 4.1917929649353027344, PT ;  /* 0x4086232b0d00780b */ /* 0x000fc80003f0e200 */
[----:B------:R-:W-:Y:S01]  /*0160*/  DFMA R10, R8, -UR6, -R4 ;  /* 0x80000006080a7c2b */ /* 0x000fe20008000804 */
        /* <DEDUP_REMOVED lines=38> */
[C---:B------:R-:W-:Y:S02]  /*03d0*/  DADD R8, -R4.reuse, +INF ;  /* 0x7ff0000004087429 */ /* 0x040fe40000000100 */
[----:B------:R-:W-:-:S08]  /*03e0*/  DSETP.GT.AND P0, PT, R4, RZ, PT ;  /* 0x000000ff0400722a */ /* 0x000fd00003f04000 */
[----:B------:R-:W-:Y:S02]  /*03f0*/  FSEL R8, R8, RZ, !P0 ;  /* 0x000000ff08087208 */ /* 0x000fe40004000000 */
[----:B------:R-:W-:Y:S02]  /*0400*/  @!P1 LEA.HI R7, R6, R6, RZ, 0x1 ;  /* 0x0000000606079211 */ /* 0x000fe400078f08ff */
[----:B------:R-:W-:Y:S02]  /*0410*/  FSEL R9, R9, RZ, !P0 ;  /* 0x000000ff09097208 */ /* 0x000fe40004000000 */
[----:B------:R-:W-:-:S05]  /*0420*/  @!P1 SHF.R.S32.HI R7, RZ, 0x1, R7 ;  /* 0x00000001ff079819 */ /* 0x000fca0000011407 */
[----:B------:R-:W-:Y:S02]  /*0430*/  @!P1 IMAD.IADD R4, R6, 0x1, -R7 ;  /* 0x0000000106049824 */ /* 0x000fe400078e0a07 */
[----:B------:R-:W-:-:S03]  /*0440*/  @!P1 IMAD R11, R7, 0x100000, R11 ;  /* 0x00100000070b9824 */ /* 0x000fc600078e020b */
[----:B------:R-:W-:Y:S02]  /*0450*/  @!P1 LEA R5, R4, 0x3ff00000, 0x14 ;  /* 0x3ff0000004059811 */ /* 0x000fe400078ea0ff */
[----:B------:R-:W-:-:S06]  /*0460*/  @!P1 MOV R4, RZ ;  /* 0x000000ff00049202 */ /* 0x000fcc0000000f00 */
[----:B------:R-:W-:-:S11]  /*0470*/  @!P1 DMUL R8, R10, R4 ;  /* 0x000000040a089228 */ /* 0x000fd60000000000 */
.L_x_66:
[----:B------:R-:W-:Y:S05]  /*0480*/  BSYNC.RECONVERGENT B1 ;  /* 0x0000000000017941 */ /* 0x000fea0003800200 */
.L_x_65:
[----:B------:R-:W-:Y:S01]  /*0490*/  DADD R10, R8, 1 ;  /* 0x3ff00000080a7429 */ /* 0x000fe20000000000 */
[----:B------:R-:W-:Y:S05]  /*04a0*/  BSSY.RECONVERGENT B1, `(.L_x_67) ;  /* 0x000000e000017945 */ /* 0x000fea0003800200 */
[----:B------:R-:W0:Y:S04]  /*04b0*/  MUFU.RCP64H R5, R11 ;  /* 0x0000000b00057308 */ /* 0x000e280000001800 */
[----:B------:R-:W-:-:S05]  /*04c0*/  VIADD R4, R11, 0x300402 ;  /* 0x003004020b047836 */ /* 0x000fca0000000000 */
[----:B------:R-:W-:Y:S01]  /*04d0*/  FSETP.GEU.AND P0, PT, |R4|, 5.8789094863358348022e-39, PT ;  /* 0x004004020400780b */ /* 0x000fe20003f0e200 */
[----:B0-----:R-:W-:-:S08]  /*04e0*/  DFMA R6, -R10, R4, 1 ;  /* 0x3ff000000a06742b */ /* 0x001fd00000000104 */
[----:B------:R-:W-:-:S08]  /*04f0*/  DFMA R6, R6, R6, R6 ;  /* 0x000000060606722b */ /* 0x000fd00000000006 */
[----:B------:R-:W-:-:S08]  /*0500*/  DFMA R6, R4, R6, R4 ;  /* 0x000000060406722b */ /* 0x000fd00000000004 */
[----:B------:R-:W-:-:S08]  /*0510*/  DFMA R8, -R10, R6, 1 ;  /* 0x3ff000000a08742b */ /* 0x000fd00000000106 */
[----:B------:R-:W-:Y:S01]  /*0520*/  DFMA R6, R6, R8, R6 ;  /* 0x000000080606722b */ /* 0x000fe20000000006 */
[----:B------:R-:W-:Y:S10]  /*0530*/  @P0 BRA `(.L_x_68) ;  /* 0x0000000000100947 */ /* 0x000ff40003800000 */
[----:B------:R-:W-:-:S05]  /*0540*/  LOP3.LUT R4, R11, 0x7fffffff, RZ, 0xc0, !PT ;  /* 0x7fffffff0b047812 */ /* 0x000fca00078ec0ff */
[----:B------:R-:W-:Y:S01]  /*0550*/  VIADD R5, R4, 0xfff00000 ;  /* 0xfff0000004057836 */ /* 0x000fe20000000000 */
[----:B------:R-:W-:-:S07]  /*0560*/  MOV R4, 0x580 ;  /* 0x0000058000047802 */ /* 0x000fce0000000f00 */
[----:B------:R-:W-:Y:S05]  /*0570*/  CALL.REL.NOINC `($__internal_1_$__cuda_sm20_dblrcp_rn_slowpath_v3) ;  /* 0x0000000000287944 */ /* 0x000fea0003c00000 */
.L_x_68:
[----:B------:R-:W-:Y:S05]  /*0580*/  BSYNC.RECONVERGENT B1 ;  /* 0x0000000000017941 */ /* 0x000fea0003800200 */
.L_x_67:
[----:B------:R0:W-:Y:S02]  /*0590*/  STG.E.64 desc[UR4][R2.64], R6 ;  /* 0x0000000602007986 */ /* 0x0001e4000c101b04 */
.L_x_64:
[----:B------:R-:W-:Y:S05]  /*05a0*/  BSYNC.RECONVERGENT B0 ;  /* 0x0000000000007941 */ /* 0x000fea0003800200 */
.L_x_63:
[----:B------:R-:W-:-:S13]  /*05b0*/  ISETP.NE.AND P0, PT, R0, RZ, PT ;  /* 0x000000ff0000720c */ /* 0x000fda0003f05270 */
[----:B------:R-:W-:Y:S05]  /*05c0*/  @P0 EXIT ;  /* 0x000000000000094d */ /* 0x000fea0003800000 */
[----:B0-----:R-:W0:Y:S01]  /*05d0*/  LDC.64 R2, c[0x0][0x380] ;  /* 0x0000e000ff027b82 */ /* 0x001e220000000a00 */
[----:B------:R-:W-:Y:S02]  /*05e0*/  HFMA2 R5, -RZ, RZ, 1.984375, 0 ;  /* 0x3ff00000ff057431 */ /* 0x000fe400000001ff */
[----:B------:R-:W-:-:S05]  /*05f0*/  IMAD.MOV.U32 R4, RZ, RZ, 0x0 ;  /* 0x00000000ff047424 */ /* 0x000fca00078e00ff */
[----:B0-----:R-:W-:Y:S01]  /*0600*/  STG.E.64 desc[UR4][R2.64], R4 ;  /* 0x0000000402007986 */ /* 0x001fe2000c101b04 */
[----:B------:R-:W-:Y:S05]  /*0610*/  EXIT ;  /* 0x000000000000794d */ /* 0x000fea0003800000 */
        .weak           $__internal_1_$__cuda_sm20_dblrcp_rn_slowpath_v3
        .type           $__internal_1_$__cuda_sm20_dblrcp_rn_slowpath_v3,@function
        .size           $__internal_1_$__cuda_sm20_dblrcp_rn_slowpath_v3,(.L_x_79 - $__internal_1_$__cuda_sm20_dblrcp_rn_slowpath_v3)
$__internal_1_$__cuda_sm20_dblrcp_rn_slowpath_v3:
[----:B------:R-:W-:Y:S01]  /*0620*/  IMAD.MOV.U32 R6, RZ, RZ, R10 ;  /* 0x000000ffff067224 */ /* 0x000fe200078e000a */
[----:B------:R-:W-:Y:S01]  /*0630*/  BSSY.RECONVERGENT B2, `(.L_x_69) ;  /* 0x0000026000027945 */ /* 0x000fe20003800200 */
[----:B------:R-:W-:-:S06]  /*0640*/  IMAD.MOV.U32 R7, RZ, RZ, R11 ;  /* 0x000000ffff077224 */ /* 0x000fcc00078e000b */
[----:B------:R-:W-:-:S14]  /*0650*/  DSETP.GTU.AND P0, PT, |R6|, +INF , PT ;  /* 0x7ff000000600742a */ /* 0x000fdc0003f0c200 */
[----:B------:R-:W-:Y:S05]  /*0660*/  @P0 BRA `(.L_x_70) ;  /* 0x0000000000800947 */ /* 0x000fea0003800000 */
[----:B------:R-:W-:-:S05]  /*0670*/  LOP3.LUT R10, R11, 0x7fffffff, RZ, 0xc0, !PT ;  /* 0x7fffffff0b0a7812 */ /* 0x000fca00078ec0ff */
[----:B------:R-:W-:-:S05]  /*0680*/  VIADD R8, R10, 0xffffffff ;  /* 0xffffffff0a087836 */ /* 0x000fca0000000000 */
[----:B------:R-:W-:-:S13]  /*0690*/  ISETP.GE.U32.AND P0, PT, R8, 0x7fefffff, PT ;  /* 0x7fefffff0800780c */ /* 0x000fda0003f06070 */
[----:B------:R-:W-:Y:S02]  /*06a0*/  @P0 LOP3.LUT R9, R7, 0x7ff00000, RZ, 0x3c, !PT ;  /* 0x7ff0000007090812 */ /* 0x000fe400078e3cff */
[----:B------:R-:W-:Y:S01]  /*06b0*/  @P0 MOV R8, RZ ;  /* 0x000000ff00080202 */ /* 0x000fe20000000f00 */
[----:B------:R-:W-:Y:S06]  /*06c0*/  @P0 BRA `(.L_x_71) ;  /* 0x0000000000700947 */ /* 0x000fec0003800000 */
[----:B------:R-:W-:-:S13]  /*06d0*/  ISETP.GE.U32.AND P0, PT, R10, 0x1000001, PT ;  /* 0x010000010a00780c */ /* 0x000fda0003f06070 */
[----:B------:R-:W-:Y:S05]  /*06e0*/  @!P0 BRA `(.L_x_72) ;  /* 0x0000000000388947 */ /* 0x000fea0003800000 */
[----:B------:R-:W-:Y:S02]  /*06f0*/  VIADD R9, R7, 0xc0200000 ;  /* 0xc020000007097836 */ /* 0x000fe40000000000 */
[----:B------:R-:W-:Y:S02]  /*0700*/  IMAD.MOV.U32 R8, RZ, RZ, R6 ;  /* 0x000000ffff087224 */ /* 0x000fe400078e0006 */
[----:B------:R-:W0:Y:S01]  /*0710*/  MUFU.RCP64H R11, R9 ;  /* 0x00000009000b7308 */ /* 0x000e220000001800 */
[----:B------:R-:W-:-:S06]  /*0720*/  IMAD.MOV.U32 R10, RZ, RZ, R5 ;  /* 0x000000ffff0a7224 */ /* 0x000fcc00078e0005 */
[----:B0-----:R-:W-:-:S08]  /*0730*/  DFMA R12, -R8, R10, 1 ;  /* 0x3ff00000080c742b */ /* 0x001fd0000000010a */
[----:B------:R-:W-:-:S08]  /*0740*/  DFMA R12, R12, R12, R12 ;  /* 0x0000000c0c0c722b */ /* 0x000fd0000000000c */
[----:B------:R-:W-:-:S08]  /*0750*/  DFMA R12, R10, R12, R10 ;  /* 0x0000000c0a0c722b */ /* 0x000fd0000000000a */
[----:B------:R-:W-:-:S08]  /*0760*/  DFMA R10, -R8, R12, 1 ;  /* 0x3ff00000080a742b */ /* 0x000fd0000000010c */
[----:B------:R-:W-:-:S08]  /*0770*/  DFMA R10, R12, R10, R12 ;  /* 0x0000000a0c0a722b */ /* 0x000fd0000000000c */
[----:B------:R-:W-:-:S08]  /*0780*/  DMUL R10, R10, 2.2250738585072013831e-308 ;  /* 0x001000000a0a7828 */ /* 0x000fd00000000000 */
[----:B------:R-:W-:-:S08]  /*0790*/  DFMA R6, -R6, R10, 1 ;  /* 0x3ff000000606742b */ /* 0x000fd0000000010a */
[----:B------:R-:W-:-:S08]  /*07a0*/  DFMA R6, R6, R6, R6 ;  /* 0x000000060606722b */ /* 0x000fd00000000006 */
[----:B------:R-:W-:Y:S01]  /*07b0*/  DFMA R8, R10, R6, R10 ;  /* 0x000000060a08722b */ /* 0x000fe2000000000a */
[----:B------:R-:W-:Y:S10]  /*07c0*/  BRA `(.L_x_71) ;  /* 0x0000000000307947 */ /* 0x000ff40003800000 */
.L_x_72:
[----:B------:R-:W-:Y:S01]  /*07d0*/  DMUL R6, R6, 8.11296384146066816958e+31 ;  /* 0x4690000006067828 */ /* 0x000fe20000000000 */
[----:B------:R-:W-:-:S05]  /*07e0*/  MOV R8, R5 ;  /* 0x0000000500087202 */ /* 0x000fca0000000f00 */
[----:B------:R-:W0:Y:S02]  /*07f0*/  MUFU.RCP64H R9, R7 ;  /* 0x0000000700097308 */ /* 0x000e240000001800 */
[----:B0-----:R-:W-:-:S08]  /*0800*/  DFMA R10, -R6, R8, 1 ;  /* 0x3ff00000060a742b */ /* 0x001fd00000000108 */
[----:B------:R-:W-:-:S08]  /*0810*/  DFMA R10, R10, R10, R10 ;  /* 0x0000000a0a0a722b */ /* 0x000fd0000000000a */
[----:B------:R-:W-:-:S08]  /*0820*/  DFMA R10, R8, R10, R8 ;  /* 0x0000000a080a722b */ /* 0x000fd00000000008 */
[----:B------:R-:W-:-:S08]  /*0830*/  DFMA R8, -R6, R10, 1 ;  /* 0x3ff000000608742b */ /* 0x000fd0000000010a */
[----:B------:R-:W-:-:S08]  /*0840*/  DFMA R8, R10, R8, R10 ;  /* 0x000000080a08722b */ /* 0x000fd0000000000a */
[----:B------:R-:W-:Y:S01]  /*0850*/  DMUL R8, R8, 8.11296384146066816958e+31 ;  /* 0x4690000008087828 */ /* 0x000fe20000000000 */
[----:B------:R-:W-:Y:S10]  /*0860*/  BRA `(.L_x_71) ;  /* 0x0000000000087947 */ /* 0x000ff40003800000 */
.L_x_70:
[----:B------:R-:W-:Y:S01]  /*0870*/  LOP3.LUT R9, R7, 0x80000, RZ, 0xfc, !PT ;  /* 0x0008000007097812 */ /* 0x000fe200078efcff */
[----:B------:R-:W-:-:S07]  /*0880*/  IMAD.MOV.U32 R8, RZ, RZ, R6 ;  /* 0x000000ffff087224 */ /* 0x000fce00078e0006 */
.L_x_71:
[----:B------:R-:W-:Y:S05]  /*0890*/  BSYNC.RECONVERGENT B2 ;  /* 0x0000000000027941 */ /* 0x000fea0003800200 */
.L_x_69:
[----:B------:R-:W-:Y:S01]  /*08a0*/  IMAD.MOV.U32 R5, RZ, RZ, 0x0 ;  /* 0x00000000ff057424 */ /* 0x000fe200078e00ff */
[----:B------:R-:W-:Y:S01]  /*08b0*/  MOV R7, R9 ;  /* 0x0000000900077202 */ /* 0x000fe20000000f00 */
[----:B------:R-:W-:Y:S02]  /*08c0*/  IMAD.MOV.U32 R6, RZ, RZ, R8 ;  /* 0x000000ffff067224 */ /* 0x000fe400078e0008 */
[----:B------:R-:W-:Y:S05]  /*08d0*/  RET.REL.NODEC R4 `(_Z7SigmoidPdi) ;  /* 0xfffffff404c87950 */ /* 0x000fea0003c3ffff */
.L_x_73:
        /* <DEDUP_REMOVED lines=10> */
.L_x_79:


//--------------------- .text._Z12UpdateWeightPdS_S_iid --------------------------
	.section	.text._Z12UpdateWeightPdS_S_iid,"ax",@progbits
	.align	128
        .global         _Z12UpdateWeightPdS_S_iid
        .type           _Z12UpdateWeightPdS_S_iid,@function
        .size           _Z12UpdateWeightPdS_S_iid,(.L_x_91 - _Z12UpdateWeightPdS_S_iid)
        .other          _Z12UpdateWeightPdS_S_iid,@"STO_CUDA_ENTRY STV_DEFAULT"
_Z12UpdateWeightPdS_S_iid:
.text._Z12UpdateWeightPdS_S_iid:
        /* <DEDUP_REMOVED lines=8> */
[----:B------:R-:W0:Y:S01]  /*0080*/  LDC R9, c[0x0][0x398] ;  /* 0x0000e600ff097b82 */ /* 0x000e220000000800 */
[----:B------:R-:W-:Y:S01]  /*0090*/  IABS R7, R0 ;  /* 0x0000000000077213 */ /* 0x000fe20000000000 */
[----:B------:R-:W1:Y:S01]  /*00a0*/  LDCU.64 UR4, c[0x0][0x358] ;  /* 0x00006b00ff0477ac */ /* 0x000e620008000a00 */
[----:B------:R-:W2:Y:S05]  /*00b0*/  LDCU.64 UR6, c[0x0][0x3a0] ;  /* 0x00007400ff0677ac */ /* 0x000eaa0008000a00 */
[----:B------:R-:W3:Y:S01]  /*00c0*/  LDC.64 R10, c[0x0][0x390] ;  /* 0x0000e400ff0a7b82 */ /* 0x000ee20000000a00 */
[----:B0-----:R-:W-:-:S04]  /*00d0*/  IABS R6, R9 ;  /* 0x0000000900067213 */ /* 0x001fc80000000000 */
[----:B------:R-:W0:Y:S08]  /*00e0*/  I2F.RP R4, R6 ;  /* 0x0000000600047306 */ /* 0x000e300000209400 */
[----:B0-----:R-:W0:Y:S02]  /*00f0*/  MUFU.RCP R4, R4 ;  /* 0x0000000400047308 */ /* 0x001e240000001000 */
[----:B0-----:R-:W-:-:S06]  /*0100*/  IADD3 R2, PT, PT, R4, 0xffffffe, RZ ;  /* 0x0ffffffe04027810 */ /* 0x001fcc0007ffe0ff */
[----:B------:R0:W4:Y:S02]  /*0110*/  F2I.FTZ.U32.TRUNC.NTZ R3, R2 ;  /* 0x0000000200037305 */ /* 0x000124000021f000 */
[----:B0-----:R-:W-:Y:S01]  /*0120*/  IMAD.MOV.U32 R2, RZ, RZ, RZ ;  /* 0x000000ffff027224 */ /* 0x001fe200078e00ff */
[----:B----4-:R-:W-:-:S05]  /*0130*/  IADD3 R5, PT, PT, RZ, -R3, RZ ;  /* 0x80000003ff057210 */ /* 0x010fca0007ffe0ff */
[----:B------:R-:W-:-:S04]  /*0140*/  IMAD R5, R5, R6, RZ ;  /* 0x0000000605057224 */ /* 0x000fc800078e02ff */
[----:B------:R-:W-:Y:S01]  /*0150*/  IMAD.HI.U32 R3, R3, R5, R2 ;  /* 0x0000000503037227 */ /* 0x000fe200078e0002 */
[----:B------:R-:W-:-:S04]  /*0160*/  LOP3.LUT R2, R0, R9, RZ, 0x3c, !PT ;  /* 0x0000000900027212 */ /* 0x000fc800078e3cff */
[----:B------:R-:W-:Y:S01]  /*0170*/  ISETP.GE.AND P1, PT, R2, RZ, PT ;  /* 0x000000ff0200720c */ /* 0x000fe20003f26270 */
[----:B------:R-:W-:-:S05]  /*0180*/  IMAD.HI.U32 R5, R3, R7, RZ ;  /* 0x0000000703057227 */ /* 0x000fca00078e00ff */
[----:B------:R-:W-:-:S05]  /*0190*/  IADD3 R3, PT, PT, -R5, RZ, RZ ;  /* 0x000000ff05037210 */ /* 0x000fca0007ffe1ff */
[----:B------:R-:W-:-:S05]  /*01a0*/  IMAD R3, R6, R3, R7 ;  /* 0x0000000306037224 */ /* 0x000fca00078e0207 */
[----:B------:R-:W-:-:S13]  /*01b0*/  ISETP.GT.U32.AND P2, PT, R6, R3, PT ;  /* 0x000000030600720c */ /* 0x000fda0003f44070 */
[----:B------:R-:W-:Y:S01]  /*01c0*/  @!P2 IMAD.IADD R3, R3, 0x1, -R6 ;  /* 0x000000010303a824 */ /* 0x000fe200078e0a06 */
[----:B------:R-:W-:Y:S02]  /*01d0*/  @!P2 IADD3 R5, PT, PT, R5, 0x1, RZ ;  /* 0x000000010505a810 */ /* 0x000fe40007ffe0ff */
[----:B------:R-:W-:Y:S02]  /*01e0*/  ISETP.NE.AND P2, PT, R9, RZ, PT ;  /* 0x000000ff0900720c */ /* 0x000fe40003f45270 */
[----:B------:R-:W-:Y:S02]  /*01f0*/  ISETP.GE.U32.AND P0, PT, R3, R6, PT ;  /* 0x000000060300720c */ /* 0x000fe40003f06070 */
[----:B------:R-:W0:Y:S08]  /*0200*/  LDC.64 R6, c[0x0][0x380] ;  /* 0x0000e000ff067b82 */ /* 0x000e300000000a00 */
[----:B------:R-:W4:Y:S03]  /*0210*/  LDC.64 R2, c[0x0][0x388] ;  /* 0x0000e200ff027b82 */ /* 0x000f260000000a00 */
[----:B------:R-:W-:-:S05]  /*0220*/  @P0 VIADD R5, R5, 0x1 ;  /* 0x0000000105050836 */ /* 0x000fca0000000000 */
[----:B------:R-:W-:Y:S02]  /*0230*/  @!P1 IADD3 R5, PT, PT, -R5, RZ, RZ ;  /* 0x000000ff05059210 */ /* 0x000fe40007ffe1ff */
[----:B------:R-:W-:-:S05]  /*0240*/  @!P2 LOP3.LUT R5, RZ, R9, RZ, 0x33, !PT ;  /* 0x00000009ff05a212 */ /* 0x000fca00078e33ff */
[----:B------:R-:W-:Y:S02]  /*0250*/  IMAD.MOV R4, RZ, RZ, -R5 ;  /* 0x000000ffff047224 */ /* 0x000fe400078e0a05 */
[----:B0-----:R-:W-:-:S04]  /*0260*/  IMAD.WIDE R6, R5, 0x8, R6 ;  /* 0x0000000805067825 */ /* 0x001fc800078e0206 */
[----:B------:R-:W-:Y:S02]  /*0270*/  IMAD R5, R9, R4, R0 ;  /* 0x0000000409057224 */ /* 0x000fe400078e0200 */
[----:B-1----:R-:W2:Y:S01]  /*0280*/  LDG.E.64 R6, desc[UR4][R6.64] ;  /* 0x0000000406067981 */ /* 0x002ea2000c1e1b00 */
[----:B----4-:R-:W-:-:S04]  /*0290*/  IMAD.WIDE R2, R0, 0x8, R2 ;  /* 0x0000000800027825 */ /* 0x010fc800078e0202 */
[----:B---3--:R-:W-:Y:S02]  /*02a0*/  IMAD.WIDE R10, R5, 0x8, R10 ;  /* 0x00000008050a7825 */ /* 0x008fe400078e020a */
[----:B------:R-:W3:Y:S04]  /*02b0*/  LDG.E.64 R4, desc[UR4][R2.64] ;  /* 0x0000000402047981 */ /* 0x000ee8000c1e1b00 */
[----:B------:R-:W3:Y:S01]  /*02c0*/  LDG.E.64 R10, desc[UR4][R10.64] ;  /* 0x000000040a0a7981 */ /* 0x000ee2000c1e1b00 */
[----:B--2---:R-:W-:-:S08]  /*02d0*/  DMUL R8, R6, UR6 ;  /* 0x0000000606087c28 */ /* 0x004fd00008000000 */
[----:B---3--:R-:W-:-:S07]  /*02e0*/  DFMA R4, R8, R10, R4 ;  /* 0x0000000a0804722b */ /* 0x008fce0000000004 */
[----:B------:R-:W-:Y:S01]  /*02f0*/  STG.E.64 desc[UR4][R2.64], R4 ;  /* 0x0000000402007986 */ /* 0x000fe2000c101b04 */
[----:B------:R-:W-:Y:S05]  /*0300*/  EXIT ;  /* 0x000000000000794d */ /* 0x000fea0003800000 */
.L_x_74:
        /* <DEDUP_REMOVED lines=15> */
.L_x_91:


//--------------------- .text._Z19GetHiddenLayerDeltaPdS_S_S_i --------------------------
	.section	.text._Z19GetHiddenLayerDeltaPdS_S_S_i,"ax",@progbits
	.align	128
        .global         _Z19GetHiddenLayerDeltaPdS_S_S_i
        .type           _Z19GetHiddenLayerDeltaPdS_S_S_i,@function
        .size           _Z19GetHiddenLayerDeltaPdS_S_S_i,(.L_x_92 - _Z19GetHiddenLayerDeltaPdS_S_S_i)
        .other          _Z19GetHiddenLayerDeltaPdS_S_S_i,@"STO_CUDA_ENTRY STV_DEFAULT"
_Z19GetHiddenLayerDeltaPdS_S_S_i:
.text._Z19GetHiddenLayerDeltaPdS_S_S_i:
        /* <DEDUP_REMOVED lines=9> */
[----:B------:R-:W1:Y:S07]  /*0090*/  LDCU.64 UR4, c[0x0][0x358] ;  /* 0x00006b00ff0477ac */ /* 0x000e6e0008000a00 */
[----:B------:R-:W2:Y:S08]  /*00a0*/  LDC.64 R10, c[0x0][0x390] ;  /* 0x0000e400ff0a7b82 */ /* 0x000eb00000000a00 */
[----:B------:R-:W3:Y:S08]  /*00b0*/  LDC.64 R6, c[0x0][0x380] ;  /* 0x0000e000ff067b82 */ /* 0x000ef00000000a00 */
[----:B------:R-:W4:Y:S01]  /*00c0*/  LDC.64 R12, c[0x0][0x398] ;  /* 0x0000e600ff0c7b82 */ /* 0x000f220000000a00 */
[----:B0-----:R-:W-:-:S06]  /*00d0*/  IMAD.WIDE R2, R5, 0x8, R2 ;  /* 0x0000000805027825 */ /* 0x001fcc00078e0202 */
[----:B-1----:R-:W5:Y:S01]  /*00e0*/  LDG.E.64 R2, desc[UR4][R2.64] ;  /* 0x0000000402027981 */ /* 0x002f62000c1e1b00 */
[----:B--2---:R-:W-:-:S06]  /*00f0*/  IMAD.WIDE R10, R5, 0x8, R10 ;  /* 0x00000008050a7825 */ /* 0x004fcc00078e020a */
[----:B------:R-:W2:Y:S01]  /*0100*/  LDG.E.64 R10, desc[UR4][R10.64] ;  /* 0x000000040a0a7981 */ /* 0x000ea2000c1e1b00 */
[----:B---3--:R-:W-:-:S05]  /*0110*/  IMAD.WIDE R6, R5, 0x8, R6 ;  /* 0x0000000805067825 */ /* 0x008fca00078e0206 */
[----:B------:R-:W2:Y:S04]  /*0120*/  LDG.E.64 R8, desc[UR4][R6.64] ;  /* 0x0000000406087981 */ /* 0x000ea8000c1e1b00 */
[----:B----4-:R-:W2:Y:S01]  /*0130*/  LDG.E.64 R12, desc[UR4][R12.64] ;  /* 0x000000040c0c7981 */ /* 0x010ea2000c1e1b00 */
[----:B-----5:R-:W-:-:S08]  /*0140*/  DADD R4, -R2, 1 ;  /* 0x3ff0000002047429 */ /* 0x020fd00000000100 */
[----:B------:R-:W-:Y:S02]  /*0150*/  DMUL R4, R2, R4 ;  /* 0x0000000402047228 */ /* 0x000fe40000000000 */
[----:B--2---:R-:W-:-:S08]  /*0160*/  DFMA R8, -R10, R12, R8 ;  /* 0x0000000c0a08722b */ /* 0x004fd00000000108 */
[----:B------:R-:W-:-:S07]  /*0170*/  DMUL R4, R4, R8 ;  /* 0x0000000804047228 */ /* 0x000fce0000000000 */
[----:B------:R-:W-:Y:S01]  /*0180*/  STG.E.64 desc[UR4][R6.64], R4 ;  /* 0x0000000406007986 */ /* 0x000fe2000c101b04 */
[----:B------:R-:W-:Y:S05]  /*0190*/  EXIT ;  /* 0x000000000000794d */ /* 0x000fea0003800000 */
.L_x_75:
        /* <DEDUP_REMOVED lines=14> */
.L_x_92:


//--------------------- .text._Z19GetOutputLayerDeltaPdS_S_ii --------------------------
	.section	.text._Z19GetOutputLayerDeltaPdS_S_ii,"ax",@progbits
	.align	128
        .global         _Z19GetOutputLayerDeltaPdS_S_ii
        .type           _Z19GetOutputLayerDeltaPdS_S_ii,@function
        .size           _Z19GetOutputLayerDeltaPdS_S_ii,(.L_x_93 - _Z19GetOutputLayerDeltaPdS_S_ii)
        .other          _Z19GetOutputLayerDeltaPdS_S_ii,@"STO_CUDA_ENTRY STV_DEFAULT"
_Z19GetOutputLayerDeltaPdS_S_ii:
.text._Z19GetOutputLayerDeltaPdS_S_ii:
        /* <DEDUP_REMOVED lines=9> */
[----:B------:R-:W1:Y:S07]  /*0090*/  LDCU.64 UR4, c[0x0][0x358] ;  /* 0x00006b00ff0477ac */ /* 0x000e6e0008000a00 */
[----:B------:R-:W0:Y:S02]  /*00a0*/  LDC.64 R4, c[0x0][0x390] ;  /* 0x0000e400ff047b82 */ /* 0x000e240000000a00 */
[----:B0-----:R-:W-:-:S06]  /*00b0*/  IMAD.WIDE R4, R3, 0x8, R4 ;  /* 0x0000000803047825 */ /* 0x001fcc00078e0204 */
[----:B-1----:R-:W2:Y:S01]  /*00c0*/  LDG.E.64 R4, desc[UR4][R4.64] ;  /* 0x0000000404047981 */ /* 0x002ea2000c1e1b00 */
[----:B------:R-:W2:Y:S02]  /*00d0*/  I2F.F64 R2, R0 ;  /* 0x0000000000027312 */ /* 0x000ea40000201c00 */
[----:B--2---:R-:W-:-:S14]  /*00e0*/  DSETP.NEU.AND P0, PT, R4, R2, PT ;  /* 0x000000020400722a */ /* 0x004fdc0003f0d000 */
[----:B------:R-:W-:Y:S05]  /*00f0*/  @!P0 BRA `(.L_x_76) ;  /* 0x0000000000208947 */ /* 0x000fea0003800000 */
[----:B------:R-:W0:Y:S08]  /*0100*/  LDC.64 R2, c[0x0][0x380] ;  /* 0x0000e000ff027b82 */ /* 0x000e300000000a00 */
[----:B------:R-:W1:Y:S01]  /*0110*/  LDC.64 R6, c[0x0][0x388] ;  /* 0x0000e200ff067b82 */ /* 0x000e620000000a00 */
[----:B0-----:R-:W-:-:S06]  /*0120*/  IMAD.WIDE R2, R0, 0x8, R2 ;  /* 0x0000000800027825 */ /* 0x001fcc00078e0202 */
[----:B------:R-:W2:Y:S01]  /*0130*/  LDG.E.64 R2, desc[UR4][R2.64] ;  /* 0x0000000402027981 */ /* 0x000ea2000c1e1b00 */
[----:B-1----:R-:W-:Y:S01]  /*0140*/  IMAD.WIDE R6, R0, 0x8, R6 ;  /* 0x0000000800067825 */ /* 0x002fe200078e0206 */
[----:B--2---:R-:W-:-:S07]  /*0150*/  DADD R4, RZ, -R2 ;  /* 0x00000000ff047229 */ /* 0x004fce0000000802 */
[----:B------:R-:W-:Y:S01]  /*0160*/  STG.E.64 desc[UR4][R6.64], R4 ;  /* 0x0000000406007986 */ /* 0x000fe2000c101b04 */
[----:B------:R-:W-:Y:S05]  /*0170*/  EXIT ;  /* 0x000000000000794d */ /* 0x000fea0003800000 */
.L_x_76:
[----:B------:R-:W0:Y:S08]  /*0180*/  LDC.64 R2, c[0x0][0x380] ;  /* 0x0000e000ff027b82 */ /* 0x000e300000000a00 */
[----:B------:R-:W1:Y:S01]  /*0190*/  LDC.64 R6, c[0x0][0x388] ;  /* 0x0000e200ff067b82 */ /* 0x000e620000000a00 */
[----:B0-----:R-:W-:-:S05]  /*01a0*/  IMAD.WIDE R4, R0, 0x8, R2 ;  /* 0x0000000800047825 */ /* 0x001fca00078e0202 */
[----:B------:R-:W2:Y:S01]  /*01b0*/  LDG.E.64 R2, desc[UR4][R4.64] ;  /* 0x0000000404027981 */ /* 0x000ea2000c1e1b00 */
[----:B-1----:R-:W-:Y:S01]  /*01c0*/  IMAD.WIDE R6, R0, 0x8, R6 ;  /* 0x0000000800067825 */ /* 0x002fe200078e0206 */
[----:B--2---:R-:W-:-:S07]  /*01d0*/  DADD R2, -R2, 1 ;  /* 0x3ff0000002027429 */ /* 0x004fce0000000100 */
[----:B------:R-:W-:Y:S01]  /*01e0*/  STG.E.64 desc[UR4][R6.64], R2 ;  /* 0x0000000206007986 */ /* 0x000fe2000c101b04 */
[----:B------:R-:W-:Y:S05]  /*01f0*/  EXIT ;  /* 0x000000000000794d */ /* 0x000fea0003800000 */
.L_x_77:
        /* <DEDUP_REMOVED lines=16> */
.L_x_93:


//--------------------- .nv.global.init           --------------------------
	.section	.nv.global.init,"aw",@progbits
.nv.global.init:
	.type		$str$5,@object
	.size		$str$5,($str$4 - $str$5)
$str$5:
        /*0000*/ 	.byte	0x0a, 0x00
	.type		$str$4,@object
	.size		$str$4,($str$3 - $str$4)
$str$4:
        /*0002*/ 	.byte	0x25, 0x6c, 0x66, 0x20, 0x00
	.type		$str$3,@object
	.size		$str$3,($str$2 - $str$3)
$str$3:
        /*0007*/ 	.byte	0x6c, 0x69, 0x6e, 0x65, 0x20, 0x23, 0x25, 0x64, 0x09, 0x00
	.type		$str$2,@object
	.size		$str$2,($str - $str$2)
$str$2:
        /*0011*/ 	.byte	0x6c, 0x69, 0x6e, 0x65, 0x20, 0x23, 0x25, 0x64, 0x09, 0x20, 0x69, 0x6e, 0x64, 0x65, 0x78, 0x20
        /*0021*/ 	.byte	0x23, 0x25, 0x64, 0x09, 0x20, 0x25, 0x64, 0x0a, 0x00
	.type		$str,@object
	.size		$str,($str$1 - $str)
$str:
        /*002a*/ 	.byte	0x64, 0x65, 0x76, 0x69, 0x63, 0x65, 0x20, 0x23, 0x25, 0x64, 0x09, 0x20, 0x66, 0x77, 0x20, 0x2d
        /*003a*/ 	.byte	0x3e, 0x20, 0x25, 0x64, 0x09, 0x65, 0x70, 0x6f, 0x63, 0x68, 0x20, 0x3a, 0x20, 0x25, 0x64, 0x0a
        /*004a*/ 	.byte	0x00
	.type		$str$1,@object
	.size		$str$1,(.L_1 - $str$1)
$str$1:
        /*004b*/ 	.byte	0x64, 0x65, 0x76, 0x69, 0x63, 0x65, 0x20, 0x23, 0x25, 0x64, 0x09, 0x20, 0x62, 0x77, 0x20, 0x2d
        /*005b*/ 	.byte	0x3e, 0x20, 0x25, 0x64, 0x09, 0x65, 0x70, 0x6f, 0x63, 0x68, 0x20, 0x3a, 0x20, 0x25, 0x64, 0x0a
        /*006b*/ 	.byte	0x00
.L_1:


//--------------------- .nv.shared.reserved.0     --------------------------
	.section	.nv.shared.reserved.0,"aw",@nobits
	.weak		__nv_reservedSMEM_offset_0_alias
	.size		__nv_reservedSMEM_offset_0_alias, 0, 64
	.other		__nv_reservedSMEM_offset_0_alias,@"STO_CUDA_RESERVED_SHARED STV_DEFAULT"
__nv_reservedSMEM_offset_0_alias:
	.zero		0
	.zero		64


//--------------------- .nv.constant0._Z10PrintEnterv --------------------------
	.section	.nv.constant0._Z10PrintEnterv,"a",@progbits
	.sectionflags	@""
	.align	4
.nv.constant0._Z10PrintEnterv:
	.zero		896


//--------------------- .nv.constant0._Z11PrintDoublePdiii --------------------------
	.section	.nv.constant0._Z11PrintDoublePdiii,"a",@progbits
	.sectionflags	@""
	.align	4
.nv.constant0._Z11PrintDoublePdiii:
	.zero		916


//--------------------- .nv.constant0._Z8PrintIntPiii --------------------------
	.section	.nv.constant0._Z8PrintIntPiii,"a",@progbits
	.sectionflags	@""
	.align	4
.nv.constant0._Z8PrintIntPiii:
	.zero		912


//--------------------- .nv.constant0._Z7PrintBwiii --------------------------
	.section	.nv.constant0._Z7PrintBwiii,"a",@progbits
	.sectionflags	@""
	.align	4
.nv.constant0._Z7PrintBwiii:
	.zero		908


//--------------------- .nv.constant0._Z7PrintFwiii --------------------------
	.section	.nv.constant0._Z7PrintFwiii,"a",@progbits
	.sectionflags	@""
	.align	4
.nv.constant0._Z7PrintFwiii:
	.zero		908


//--------------------- .nv.constant0._Z7SetFlagPii --------------------------
	.section	.nv.constant0._Z7SetFlagPii,"a",@progbits
	.sectionflags	@""
	.align	4
.nv.constant0._Z7SetFlagPii:
	.zero		908


//--------------------- .nv.constant0._Z12WaituntilOnePiiiiii --------------------------
	.section	.nv.constant0._Z12WaituntilOnePiiiiii,"a",@progbits
	.sectionflags	@""
	.align	4
.nv.constant0._Z12WaituntilOnePiiiiii:
	.zero		924


//--------------------- .nv.constant0._Z13WaituntilZeroPiiiiii --------------------------
	.section	.nv.constant0._Z13WaituntilZeroPiiiiii,"a",@progbits
	.sectionflags	@""
	.align	4
.nv.constant0._Z13WaituntilZeroPiiiiii:
	.zero		924


//--------------------- .nv.constant0._Z7SoftmaxPddi --------------------------
	.section	.nv.constant0._Z7SoftmaxPddi,"a",@progbits
	.sectionflags	@""
	.align	4
.nv.constant0._Z7SoftmaxPddi:
	.zero		916


//--------------------- .nv.constant0._Z11ExponentialPdi --------------------------
	.section	.nv.constant0._Z11ExponentialPdi,"a",@progbits
	.sectionflags	@""
	.align	4
.nv.constant0._Z11ExponentialPdi:
	.zero		908


//--------------------- .nv.constant0._Z7SigmoidPdi --------------------------
	.section	.nv.constant0._Z7SigmoidPdi,"a",@progbits
	.sectionflags	@""
	.align	4
.nv.constant0._Z7SigmoidPdi:
	.zero		908


//--------------------- .nv.constant0._Z12UpdateWeightPdS_S_iid --------------------------
	.section	.nv.constant0._Z12UpdateWeightPdS_S_iid,"a",@progbits
	.sectionflags	@""
	.align	4
.nv.constant0._Z12UpdateWeightPdS_S_iid:
	.zero		936


//--------------------- .nv.constant0._Z19GetHiddenLayerDeltaPdS_S_S_i --------------------------
	.section	.nv.constant0._Z19GetHiddenLayerDeltaPdS_S_S_i,"a",@progbits
	.sectionflags	@""
	.align	4
.nv.constant0._Z19GetHiddenLayerDeltaPdS_S_S_i:
	.zero		932


//--------------------- .nv.constant0._Z19GetOutputLayerDeltaPdS_S_ii --------------------------
	.section	.nv.constant0._Z19GetOutputLayerDeltaPdS_S_ii,"a",@progbits
	.sectionflags	@""
	.align	4
.nv.constant0._Z19GetOutputLayerDeltaPdS_S_ii:
	.zero		928


//--------------------- SYMBOLS --------------------------

	.type		.nv.reservedSmem.offset0,@object
	.size		.nv.reservedSmem.offset0,0x4
	.type		vprintf,@function
